// auto-generated by cutlass_sweep.gemm — config: {"arch": "sm_90", "cluster_m": 1, "cluster_n": 1, "dtype": "fp16", "dtype_b": "fp16", "layout": "nt", "stages": 0, "tile_k": 16, "tile_m": 512, "tile_n": 64}
#include "cutlass/cutlass.h"
#include "cutlass/gemm/collective/collective_builder.hpp"
#include "cutlass/gemm/device/gemm_universal_adapter.h"
#include "cutlass/gemm/kernel/gemm_universal.hpp"
#include "cutlass/epilogue/collective/collective_builder.hpp"

using ElemA = cutlass::half_t;
using ElemB = cutlass::half_t;
using ElemCD = cutlass::half_t;
using Acc  = float;
using TileShape    = cute::Shape<cute::_512, cute::_64, cute::_16>;
using ClusterShape = cute::Shape<cute::_1, cute::_1, cute::_1>;

using CollectiveEpilogue = typename cutlass::epilogue::collective::CollectiveBuilder<
    cutlass::arch::Sm90, cutlass::arch::OpClassTensorOp,
    TileShape, ClusterShape,
    cutlass::epilogue::collective::EpilogueTileAuto,
    Acc, Acc,
    ElemCD, cutlass::layout::RowMajor, 128 / cutlass::sizeof_bits<ElemCD>::value,
    ElemCD, cutlass::layout::RowMajor, 128 / cutlass::sizeof_bits<ElemCD>::value,
    cutlass::epilogue::collective::EpilogueScheduleAuto
  >::CollectiveOp;

using CollectiveMainloop = typename cutlass::gemm::collective::CollectiveBuilder<
    cutlass::arch::Sm90, cutlass::arch::OpClassTensorOp,
    ElemA, cutlass::layout::RowMajor, 128 / cutlass::sizeof_bits<ElemA>::value,
    ElemB, cutlass::layout::ColumnMajor, 128 / cutlass::sizeof_bits<ElemB>::value,
    Acc,
    TileShape, ClusterShape,
    cutlass::gemm::collective::StageCountAutoCarveout<static_cast<int>(sizeof(typename CollectiveEpilogue::SharedStorage))>,
    cutlass::gemm::collective::KernelScheduleAuto
  >::CollectiveOp;

using GemmKernel = cutlass::gemm::kernel::GemmUniversal<
    cute::Shape<int,int,int,int>,
    CollectiveMainloop,
    CollectiveEpilogue
>;
using Gemm = cutlass::gemm::device::GemmUniversalAdapter<GemmKernel>;

// Force the device kernel symbol into the cubin without needing a host main.
auto* _anchor = &cutlass::device_kernel<GemmKernel>;


// ===== COMPILED SASS (sm_90a) =====

	.target	sm_90a

	.elftype	@"ET_EXEC"


//--------------------- .note.nv.tkinfo           --------------------------
	.section	.note.nv.tkinfo,"",@"SHT_NOTE"
	.sectionflags	@"SHF_NOTE_NV_TKINFO"
	.tkinfo
        /*0018*/ 	.word	0x00000002
        /*0030*/ 	.string	""
        /*0030*/ 	.string	"ptxas"
        /*0030*/ 	.string	"Cuda compilation tools, release 13.0, V13.0.88"
        /*0030*/ 	.string	"Build cuda_13.0.r13.0/compiler.36424714_0"
        /*0030*/ 	.string	"-arch sm_90a -m 64 "



//--------------------- .note.nv.cuinfo           --------------------------
	.section	.note.nv.cuinfo,"",@"SHT_NOTE"
	.sectionflags	@"SHF_NOTE_NV_CUINFO"
        /*0018*/ 	.short	0x0002
        /*001a*/ 	.short	0x005a
        /*001c*/ 	.short	0x0082
	.zero		2


//--------------------- .nv.info                  --------------------------
	.section	.nv.info,"",@"SHT_CUDA_INFO"
	.align	4


	//----- nvinfo : EIATTR_REGCOUNT
	.align		4
        /*0000*/ 	.byte	0x04, 0x2f
        /*0002*/ 	.short	(.L_15 - .L_14)
	.align		4
.L_14:
        /*0004*/ 	.word	index@(_ZN7cutlass13device_kernelINS_4gemm6kernel13GemmUniversalIN4cute5tupleIJiiiiEEENS1_10collective13CollectiveMmaINS1_34MainloopSm90TmaGmmaWarpSpecializedILi12ENS5_IJNS4_1CILi1EEESB_SB_EEENS1_35KernelTmaWarpSpecializedCooperativeEEENS5_IJNSA_ILi512EEENSA_ILi64EEENSA_ILi16EEEEEENS_6half_tENS5_IJlSB_lEEESJ_SK_NS4_8TiledMMAINS4_8MMA_AtomIJNS4_4SM904GMMA25MMA_64x64x16_F32F16F16_SSILNSO_5MajorE0ELSQ_0ELNSO_7ScaleInE1ELSR_1EEEEEENS4_6LayoutINS5_IJNSA_ILi2EEESB_SB_EEENS5_IJSB_NSA_ILi0EEESX_EEEEENS5_IJNS4_10UnderscoreES10_S10_EEEEENS4_13SM90_TMA_LOADENS4_14ComposedLayoutINS4_7SwizzleILi1ELi4ELi3EEENS4_18smem_ptr_flag_bitsILi16EEENSU_INS5_IJNSA_ILi8EEESH_EEENS5_IJSH_SB_EEEEEEEvNS4_8identityES13_S1D_vS1E_EENS_8epilogue10collective6detail29Sm90TmaWarpSpecializedAdapterINS1H_15DefaultEpilogueISJ_SK_SK_NS1G_6thread17LinearCombinationISJ_Li1EffLNS1L_9ScaleType4KindE0ELNS_15FloatRoundStyleE2ESJ_EENS1_15EpilogueDefaultEEEEEvvEEEEvNT_6ParamsE)
        /*0008*/ 	.word	0x000000a8


	//----- nvinfo : EIATTR_FRAME_SIZE
	.align		4
.L_15:
        /*000c*/ 	.byte	0x04, 0x11
        /*000e*/ 	.short	(.L_17 - .L_16)
	.align		4
.L_16:
        /*0010*/ 	.word	index@(_ZN7cutlass13device_kernelINS_4gemm6kernel13GemmUniversalIN4cute5tupleIJiiiiEEENS1_10collective13CollectiveMmaINS1_34MainloopSm90TmaGmmaWarpSpecializedILi12ENS5_IJNS4_1CILi1EEESB_SB_EEENS1_35KernelTmaWarpSpecializedCooperativeEEENS5_IJNSA_ILi512EEENSA_ILi64EEENSA_ILi16EEEEEENS_6half_tENS5_IJlSB_lEEESJ_SK_NS4_8TiledMMAINS4_8MMA_AtomIJNS4_4SM904GMMA25MMA_64x64x16_F32F16F16_SSILNSO_5MajorE0ELSQ_0ELNSO_7ScaleInE1ELSR_1EEEEEENS4_6LayoutINS5_IJNSA_ILi2EEESB_SB_EEENS5_IJSB_NSA_ILi0EEESX_EEEEENS5_IJNS4_10UnderscoreES10_S10_EEEEENS4_13SM90_TMA_LOADENS4_14ComposedLayoutINS4_7SwizzleILi1ELi4ELi3EEENS4_18smem_ptr_flag_bitsILi16EEENSU_INS5_IJNSA_ILi8EEESH_EEENS5_IJSH_SB_EEEEEEEvNS4_8identityES13_S1D_vS1E_EENS_8epilogue10collective6detail29Sm90TmaWarpSpecializedAdapterINS1H_15DefaultEpilogueISJ_SK_SK_NS1G_6thread17LinearCombinationISJ_Li1EffLNS1L_9ScaleType4KindE0ELNS_15FloatRoundStyleE2ESJ_EENS1_15EpilogueDefaultEEEEEvvEEEEvNT_6ParamsE)
        /*0014*/ 	.word	0x00000000


	//----- nvinfo : EIATTR_MIN_STACK_SIZE
	.align		4
.L_17:
        /*0018*/ 	.byte	0x04, 0x12
        /*001a*/ 	.short	(.L_19 - .L_18)
	.align		4
.L_18:
        /*001c*/ 	.word	index@(_ZN7cutlass13device_kernelINS_4gemm6kernel13GemmUniversalIN4cute5tupleIJiiiiEEENS1_10collective13CollectiveMmaINS1_34MainloopSm90TmaGmmaWarpSpecializedILi12ENS5_IJNS4_1CILi1EEESB_SB_EEENS1_35KernelTmaWarpSpecializedCooperativeEEENS5_IJNSA_ILi512EEENSA_ILi64EEENSA_ILi16EEEEEENS_6half_tENS5_IJlSB_lEEESJ_SK_NS4_8TiledMMAINS4_8MMA_AtomIJNS4_4SM904GMMA25MMA_64x64x16_F32F16F16_SSILNSO_5MajorE0ELSQ_0ELNSO_7ScaleInE1ELSR_1EEEEEENS4_6LayoutINS5_IJNSA_ILi2EEESB_SB_EEENS5_IJSB_NSA_ILi0EEESX_EEEEENS5_IJNS4_10UnderscoreES10_S10_EEEEENS4_13SM90_TMA_LOADENS4_14ComposedLayoutINS4_7SwizzleILi1ELi4ELi3EEENS4_18smem_ptr_flag_bitsILi16EEENSU_INS5_IJNSA_ILi8EEESH_EEENS5_IJSH_SB_EEEEEEEvNS4_8identityES13_S1D_vS1E_EENS_8epilogue10collective6detail29Sm90TmaWarpSpecializedAdapterINS1H_15DefaultEpilogueISJ_SK_SK_NS1G_6thread17LinearCombinationISJ_Li1EffLNS1L_9ScaleType4KindE0ELNS_15FloatRoundStyleE2ESJ_EENS1_15EpilogueDefaultEEEEEvvEEEEvNT_6ParamsE)
        /*0020*/ 	.word	0x00000000
.L_19:


//--------------------- .nv.compat                --------------------------
	.section	.nv.compat,"",@"SHT_CUDA_COMPAT_INFO"
	.align	4
        /*0000*/ 	.byte	0x02, 0x09, 0x01, 0x00, 0x02, 0x02, 0x04, 0x00, 0x02, 0x05, 0x05, 0x00, 0x03, 0x07, 0x01, 0x01
        /*0010*/ 	.byte	0x02, 0x03, 0x01, 0x00, 0x02, 0x06, 0x01, 0x00, 0x04, 0x0b, 0x08, 0x00, 0x00, 0x00, 0x00, 0x00
        /*0020*/ 	.byte	0x00, 0x00, 0x00, 0x00


//--------------------- .nv.info._ZN7cutlass13device_kernelINS_4gemm6kernel13GemmUniversalIN4cute5tupleIJiiiiEEENS1_10collective13CollectiveMmaINS1_34MainloopSm90TmaGmmaWarpSpecializedILi12ENS5_IJNS4_1CILi1EEESB_SB_EEENS1_35KernelTmaWarpSpecializedCooperativeEEENS5_IJNSA_ILi512EEENSA_ILi64EEENSA_ILi16EEEEEENS_6half_tENS5_IJlSB_lEEESJ_SK_NS4_8TiledMMAINS4_8MMA_AtomIJNS4_4SM904GMMA25MMA_64x64x16_F32F16F16_SSILNSO_5MajorE0ELSQ_0ELNSO_7ScaleInE1ELSR_1EEEEEENS4_6LayoutINS5_IJNSA_ILi2EEESB_SB_EEENS5_IJSB_NSA_ILi0EEESX_EEEEENS5_IJNS4_10UnderscoreES10_S10_EEEEENS4_13SM90_TMA_LOADENS4_14ComposedLayoutINS4_7SwizzleILi1ELi4ELi3EEENS4_18smem_ptr_flag_bitsILi16EEENSU_INS5_IJNSA_ILi8EEESH_EEENS5_IJSH_SB_EEEEEEEvNS4_8identityES13_S1D_vS1E_EENS_8epilogue10collective6detail29Sm90TmaWarpSpecializedAdapterINS1H_15DefaultEpilogueISJ_SK_SK_NS1G_6thread17LinearCombinationISJ_Li1EffLNS1L_9ScaleType4KindE0ELNS_15FloatRoundStyleE2ESJ_EENS1_15EpilogueDefaultEEEEEvvEEEEvNT_6ParamsE --------------------------
	.section	.nv.info._ZN7cutlass13device_kernelINS_4gemm6kernel13GemmUniversalIN4cute5tupleIJiiiiEEENS1_10collective13CollectiveMmaINS1_34MainloopSm90TmaGmmaWarpSpecializedILi12ENS5_IJNS4_1CILi1EEESB_SB_EEENS1_35KernelTmaWarpSpecializedCooperativeEEENS5_IJNSA_ILi512EEENSA_ILi64EEENSA_ILi16EEEEEENS_6half_tENS5_IJlSB_lEEESJ_SK_NS4_8TiledMMAINS4_8MMA_AtomIJNS4_4SM904GMMA25MMA_64x64x16_F32F16F16_SSILNSO_5MajorE0ELSQ_0ELNSO_7ScaleInE1ELSR_1EEEEEENS4_6LayoutINS5_IJNSA_ILi2EEESB_SB_EEENS5_IJSB_NSA_ILi0EEESX_EEEEENS5_IJNS4_10UnderscoreES10_S10_EEEEENS4_13SM90_TMA_LOADENS4_14ComposedLayoutINS4_7SwizzleILi1ELi4ELi3EEENS4_18smem_ptr_flag_bitsILi16EEENSU_INS5_IJNSA_ILi8EEESH_EEENS5_IJSH_SB_EEEEEEEvNS4_8identityES13_S1D_vS1E_EENS_8epilogue10collective6detail29Sm90TmaWarpSpecializedAdapterINS1H_15DefaultEpilogueISJ_SK_SK_NS1G_6thread17LinearCombinationISJ_Li1EffLNS1L_9ScaleType4KindE0ELNS_15FloatRoundStyleE2ESJ_EENS1_15EpilogueDefaultEEEEEvvEEEEvNT_6ParamsE,"",@"SHT_CUDA_INFO"
	.sectionflags	@""
	.align	4


	//----- nvinfo : EIATTR_CUDA_API_VERSION
	.align		4
        /*0000*/ 	.byte	0x04, 0x37
        /*0002*/ 	.short	(.L_21 - .L_20)
.L_20:
        /*0004*/ 	.word	0x00000082


	//----- nvinfo : EIATTR_KPARAM_INFO
	.align		4
.L_21:
        /*0008*/ 	.byte	0x04, 0x17
        /*000a*/ 	.short	(.L_23 - .L_22)
.L_22:
        /*000c*/ 	.word	0x00000000
        /*0010*/ 	.short	0x0000
        /*0012*/ 	.short	0x0070
        /*0014*/ 	.byte	0x00, 0xf0, 0x01, 0x10


	//----- nvinfo : EIATTR_SPARSE_MMA_MASK
	.align		4
.L_23:
        /*0018*/ 	.byte	0x03, 0x50
        /*001a*/ 	.short	0x0000


	//----- nvinfo : EIATTR_MAXREG_COUNT
	.align		4
        /*001c*/ 	.byte	0x03, 0x1b
        /*001e*/ 	.short	0x00a8


	//----- nvinfo : EIATTR_NUM_BARRIERS
	.align		4
        /*0020*/ 	.byte	0x02, 0x4c
        /*0022*/ 	.byte	0x01
	.zero		1


	//----- nvinfo : EIATTR_EXTERNS
	.align		4
        /*0024*/ 	.byte	0x04, 0x0f
        /*0026*/ 	.short	(.L_25 - .L_24)


	//   ....[0]....
	.align		4
.L_24:
        /*0028*/ 	.word	index@(__assertfail)


	//----- nvinfo : EIATTR_MERCURY_ISA_VERSION
	.align		4
.L_25:
        /*002c*/ 	.byte	0x03, 0x5f
        /*002e*/ 	.short	0x0101


	//----- nvinfo : EIATTR_INT_WARP_WIDE_INSTR_OFFSETS
	.align		4
        /*0030*/ 	.byte	0x04, 0x31
        /*0032*/ 	.short	(.L_27 - .L_26)


	//   ....[0]....
.L_26:
        /*0034*/ 	.word	0x00000500


	//   ....[1]....
        /*0038*/ 	.word	0x00000510


	//   ....[2]....
        /*003c*/ 	.word	0x00000600


	//----- nvinfo : EIATTR_COOP_GROUP_MASK_REGIDS
	.align		4
.L_27:
        /*0040*/ 	.byte	0x04, 0x29
        /*0042*/ 	.short	(.L_29 - .L_28)


	//   ....[0]....
.L_28:
        /*0044*/ 	.word	0xffffffff


	//   ....[1]....
        /*0048*/ 	.word	0xffffffff


	//   ....[2]....
        /*004c*/ 	.word	0xffffffff


	//   ....[3]....
        /*0050*/ 	.word	0xffffffff


	//   ....[4]....
        /*0054*/ 	.word	0xffffffff


	//----- nvinfo : EIATTR_COOP_GROUP_INSTR_OFFSETS
	.align		4
.L_29:
        /*0058*/ 	.byte	0x04, 0x28
        /*005a*/ 	.short	(.L_31 - .L_30)


	//   ....[0]....
.L_30:
        /*005c*/ 	.word	0x00000060


	//   ....[1]....
        /*0060*/ 	.word	0x00000070


	//   ....[2]....
        /*0064*/ 	.word	0x00000130


	//   ....[3]....
        /*0068*/ 	.word	0x000003f0


	//   ....[4]....
        /*006c*/ 	.word	0x000010b0


	//----- nvinfo : EIATTR_REG_RECONFIG
	.align		4
.L_31:
        /*0070*/ 	.byte	0x01, 0x54
	.zero		2


	//----- nvinfo : EIATTR_SYSCALL_OFFSETS
	.align		4
        /*0074*/ 	.byte	0x04, 0x46
        /*0076*/ 	.short	(.L_33 - .L_32)


	//   ....[0]....
.L_32:
        /*0078*/ 	.word	0x00001270


	//----- nvinfo : EIATTR_MBARRIER_INSTR_OFFSETS
	.align		4
.L_33:
        /*007c*/ 	.byte	0x04, 0x39
        /*007e*/ 	.short	(.L_35 - .L_34)


	//   ....[0]....
.L_34:
        /*0080*/ 	.word	0x00000250
        /*0084*/ 	.word	0x000000ff
        /*0088*/ 	.word	0x00000000
        /*008c*/ 	.short	0x0100
        /*008e*/ 	.byte	0x08
	.zero		1


	//   ....[1]....
        /*0090*/ 	.word	0x00000260
        /*0094*/ 	.word	0x000000ff
        /*0098*/ 	.word	0x00000060
        /*009c*/ 	.short	0x0100
        /*009e*/ 	.byte	0x08
	.zero		1


	//   ....[2]....
        /*00a0*/ 	.word	0x00000270
        /*00a4*/ 	.word	0x000000ff
        /*00a8*/ 	.word	0x00000008
        /*00ac*/ 	.short	0x0100
        /*00ae*/ 	.byte	0x08
	.zero		1


	//   ....[3]....
        /*00b0*/ 	.word	0x00000280
        /*00b4*/ 	.word	0x000000ff
        /*00b8*/ 	.word	0x00000068
        /*00bc*/ 	.short	0x0100
        /*00be*/ 	.byte	0x08
	.zero		1


	//   ....[4]....
        /*00c0*/ 	.word	0x00000290
        /*00c4*/ 	.word	0x000000ff
        /*00c8*/ 	.word	0x00000010
        /*00cc*/ 	.short	0x0100
        /*00ce*/ 	.byte	0x08
	.zero		1


	//   ....[5]....
        /*00d0*/ 	.word	0x000002a0
        /*00d4*/ 	.word	0x000000ff
        /*00d8*/ 	.word	0x00000070
        /*00dc*/ 	.short	0x0100
        /*00de*/ 	.byte	0x08
	.zero		1


	//   ....[6]....
        /*00e0*/ 	.word	0x000002b0
        /*00e4*/ 	.word	0x000000ff
        /*00e8*/ 	.word	0x00000018
        /*00ec*/ 	.short	0x0100
        /*00ee*/ 	.byte	0x08
	.zero		1


	//   ....[7]....
        /*00f0*/ 	.word	0x000002c0
        /*00f4*/ 	.word	0x000000ff
        /*00f8*/ 	.word	0x00000078
        /*00fc*/ 	.short	0x0100
        /*00fe*/ 	.byte	0x08
	.zero		1


	//   ....[8]....
        /*0100*/ 	.word	0x000002d0
        /*0104*/ 	.word	0x000000ff
        /*0108*/ 	.word	0x00000020
        /*010c*/ 	.short	0x0100
        /*010e*/ 	.byte	0x08
	.zero		1


	//   ....[9]....
        /*0110*/ 	.word	0x000002e0
        /*0114*/ 	.word	0x000000ff
        /*0118*/ 	.word	0x00000080
        /*011c*/ 	.short	0x0100
        /*011e*/ 	.byte	0x08
	.zero		1


	//   ....[10]....
        /*0120*/ 	.word	0x000002f0
        /*0124*/ 	.word	0x000000ff
        /*0128*/ 	.word	0x00000028
        /*012c*/ 	.short	0x0100
        /*012e*/ 	.byte	0x08
	.zero		1


	//   ....[11]....
        /*0130*/ 	.word	0x00000300
        /*0134*/ 	.word	0x000000ff
        /*0138*/ 	.word	0x00000088
        /*013c*/ 	.short	0x0100
        /*013e*/ 	.byte	0x08
	.zero		1


	//   ....[12]....
        /*0140*/ 	.word	0x00000310
        /*0144*/ 	.word	0x000000ff
        /*0148*/ 	.word	0x00000030
        /*014c*/ 	.short	0x0100
        /*014e*/ 	.byte	0x08
	.zero		1


	//   ....[13]....
        /*0150*/ 	.word	0x00000320
        /*0154*/ 	.word	0x000000ff
        /*0158*/ 	.word	0x00000090
        /*015c*/ 	.short	0x0100
        /*015e*/ 	.byte	0x08
	.zero		1


	//   ....[14]....
        /*0160*/ 	.word	0x00000330
        /*0164*/ 	.word	0x000000ff
        /*0168*/ 	.word	0x00000038
        /*016c*/ 	.short	0x0100
        /*016e*/ 	.byte	0x08
	.zero		1


	//   ....[15]....
        /*0170*/ 	.word	0x00000340
        /*0174*/ 	.word	0x000000ff
        /*0178*/ 	.word	0x00000098
        /*017c*/ 	.short	0x0100
        /*017e*/ 	.byte	0x08
	.zero		1


	//   ....[16]....
        /*0180*/ 	.word	0x00000350
        /*0184*/ 	.word	0x000000ff
        /*0188*/ 	.word	0x00000040
        /*018c*/ 	.short	0x0100
        /*018e*/ 	.byte	0x08
	.zero		1


	//   ....[17]....
        /*0190*/ 	.word	0x00000360
        /*0194*/ 	.word	0x000000ff
        /*0198*/ 	.word	0x000000a0
        /*019c*/ 	.short	0x0100
        /*019e*/ 	.byte	0x08
	.zero		1


	//   ....[18]....
        /*01a0*/ 	.word	0x00000370
        /*01a4*/ 	.word	0x000000ff
        /*01a8*/ 	.word	0x00000048
        /*01ac*/ 	.short	0x0100
        /*01ae*/ 	.byte	0x08
	.zero		1


	//   ....[19]....
        /*01b0*/ 	.word	0x00000380
        /*01b4*/ 	.word	0x000000ff
        /*01b8*/ 	.word	0x000000a8
        /*01bc*/ 	.short	0x0100
        /*01be*/ 	.byte	0x08
	.zero		1


	//   ....[20]....
        /*01c0*/ 	.word	0x00000390
        /*01c4*/ 	.word	0x000000ff
        /*01c8*/ 	.word	0x00000050
        /*01cc*/ 	.short	0x0100
        /*01ce*/ 	.byte	0x08
	.zero		1


	//   ....[21]....
        /*01d0*/ 	.word	0x000003a0
        /*01d4*/ 	.word	0x000000ff
        /*01d8*/ 	.word	0x000000b0
        /*01dc*/ 	.short	0x0100
        /*01de*/ 	.byte	0x08
	.zero		1


	//   ....[22]....
        /*01e0*/ 	.word	0x000003b0
        /*01e4*/ 	.word	0x000000ff
        /*01e8*/ 	.word	0x00000058
        /*01ec*/ 	.short	0x0100
        /*01ee*/ 	.byte	0x08
	.zero		1


	//   ....[23]....
        /*01f0*/ 	.word	0x000003c0
        /*01f4*/ 	.word	0x000000ff
        /*01f8*/ 	.word	0x000000b8
        /*01fc*/ 	.short	0x0100
        /*01fe*/ 	.byte	0x08
	.zero		1


	//   ....[24]....
        /*0200*/ 	.word	0x00000670
        /*0204*/ 	.word	0x000000ff
        /*0208*/ 	.word	0x000000d0
        /*020c*/ 	.short	0x0100
        /*020e*/ 	.byte	0x06
	.zero		1


	//   ....[25]....
        /*0210*/ 	.word	0x000006d0
        /*0214*/ 	.word	0x000000ff
        /*0218*/ 	.word	0x000000d8
        /*021c*/ 	.short	0x0100
        /*021e*/ 	.byte	0x06
	.zero		1


	//   ....[26]....
        /*0220*/ 	.word	0x000012f0
        /*0224*/ 	.word	0x00000003
        /*0228*/ 	.word	0x00000000
        /*022c*/ 	.short	0x010a
        /*022e*/ 	.byte	0x3f
	.zero		1


	//   ....[27]....
        /*0230*/ 	.word	0x00001330
        /*0234*/ 	.word	0x00000003
        /*0238*/ 	.word	0x00000000
        /*023c*/ 	.short	0x010a
        /*023e*/ 	.byte	0x3f
	.zero		1


	//   ....[28]....
        /*0240*/ 	.word	0x00001660
        /*0244*/ 	.word	0x000000ff
        /*0248*/ 	.word	0x00000000
        /*024c*/ 	.short	0x010a
        /*024e*/ 	.byte	0x04
	.zero		1


	//   ....[29]....
        /*0250*/ 	.word	0x000016a0
        /*0254*/ 	.word	0x000000ff
        /*0258*/ 	.word	0x00000000
        /*025c*/ 	.short	0x010a
        /*025e*/ 	.byte	0x04
	.zero		1


	//   ....[30]....
        /*0260*/ 	.word	0x000018b0
        /*0264*/ 	.word	0x000000ff
        /*0268*/ 	.word	0x00000000
        /*026c*/ 	.short	0x0101
        /*026e*/ 	.byte	0x04
	.zero		1


	//   ....[31]....
        /*0270*/ 	.word	0x00001a60
        /*0274*/ 	.word	0x00000000
        /*0278*/ 	.word	0x00000000
        /*027c*/ 	.short	0x0101
        /*027e*/ 	.byte	0x3f
	.zero		1


	//   ....[32]....
        /*0280*/ 	.word	0x0000d2d0
        /*0284*/ 	.word	0x0000000e
        /*0288*/ 	.word	0x00000060
        /*028c*/ 	.short	0x010a
        /*028e*/ 	.byte	0x3f
	.zero		1


	//   ....[33]....
        /*0290*/ 	.word	0x0000d650
        /*0294*/ 	.word	0x00000006
        /*0298*/ 	.word	0x000000d8
        /*029c*/ 	.short	0x0101
        /*029e*/ 	.byte	0x3f
	.zero		1


	//   ....[34]....
        /*02a0*/ 	.word	0x0000dd80
        /*02a4*/ 	.word	0x00000007
        /*02a8*/ 	.word	0x00000000
        /*02ac*/ 	.short	0x010a
        /*02ae*/ 	.byte	0x3f
	.zero		1


	//   ....[35]....
        /*02b0*/ 	.word	0x0000de00
        /*02b4*/ 	.word	0x00000009
        /*02b8*/ 	.word	0x00000000
        /*02bc*/ 	.short	0x010a
        /*02be*/ 	.byte	0x3f
	.zero		1


	//   ....[36]....
        /*02c0*/ 	.word	0x0000de90
        /*02c4*/ 	.word	0x00000006
        /*02c8*/ 	.word	0x00000000
        /*02cc*/ 	.short	0x010a
        /*02ce*/ 	.byte	0x3f
	.zero		1


	//   ....[37]....
        /*02d0*/ 	.word	0x0000df20
        /*02d4*/ 	.word	0x00000009
        /*02d8*/ 	.word	0x00000000
        /*02dc*/ 	.short	0x010a
        /*02de*/ 	.byte	0x3f
	.zero		1


	//   ....[38]....
        /*02e0*/ 	.word	0x0000dfb0
        /*02e4*/ 	.word	0x00000006
        /*02e8*/ 	.word	0x00000000
        /*02ec*/ 	.short	0x010a
        /*02ee*/ 	.byte	0x3f
	.zero		1


	//   ....[39]....
        /*02f0*/ 	.word	0x0000e040
        /*02f4*/ 	.word	0x00000009
        /*02f8*/ 	.word	0x00000000
        /*02fc*/ 	.short	0x010a
        /*02fe*/ 	.byte	0x3f
	.zero		1


	//   ....[40]....
        /*0300*/ 	.word	0x0000e0d0
        /*0304*/ 	.word	0x00000006
        /*0308*/ 	.word	0x00000000
        /*030c*/ 	.short	0x010a
        /*030e*/ 	.byte	0x3f
	.zero		1


	//   ....[41]....
        /*0310*/ 	.word	0x0000e160
        /*0314*/ 	.word	0x00000009
        /*0318*/ 	.word	0x00000000
        /*031c*/ 	.short	0x010a
        /*031e*/ 	.byte	0x3f
	.zero		1


	//   ....[42]....
        /*0320*/ 	.word	0x0000e1f0
        /*0324*/ 	.word	0x00000006
        /*0328*/ 	.word	0x00000000
        /*032c*/ 	.short	0x010a
        /*032e*/ 	.byte	0x3f
	.zero		1


	//   ....[43]....
        /*0330*/ 	.word	0x0000e280
        /*0334*/ 	.word	0x00000009
        /*0338*/ 	.word	0x00000000
        /*033c*/ 	.short	0x010a
        /*033e*/ 	.byte	0x3f
	.zero		1


	//   ....[44]....
        /*0340*/ 	.word	0x0000e310
        /*0344*/ 	.word	0x00000006
        /*0348*/ 	.word	0x00000000
        /*034c*/ 	.short	0x010a
        /*034e*/ 	.byte	0x3f
	.zero		1


	//   ....[45]....
        /*0350*/ 	.word	0x0000e3a0
        /*0354*/ 	.word	0x00000003
        /*0358*/ 	.word	0x00000000
        /*035c*/ 	.short	0x010a
        /*035e*/ 	.byte	0x3f
	.zero		1


	//   ....[46]....
        /*0360*/ 	.word	0x0000e400
        /*0364*/ 	.word	0x00000003
        /*0368*/ 	.word	0x00000000
        /*036c*/ 	.short	0x010a
        /*036e*/ 	.byte	0x3f
	.zero		1


	//   ....[47]....
        /*0370*/ 	.word	0x0000e460
        /*0374*/ 	.word	0x00000005
        /*0378*/ 	.word	0x00000000
        /*037c*/ 	.short	0x010a
        /*037e*/ 	.byte	0x3f
	.zero		1


	//   ....[48]....
        /*0380*/ 	.word	0x0000e530
        /*0384*/ 	.word	0x0000000e
        /*0388*/ 	.word	0x00000060
        /*038c*/ 	.short	0x010a
        /*038e*/ 	.byte	0x3f
	.zero		1


	//   ....[49]....
        /*0390*/ 	.word	0x0000e600
        /*0394*/ 	.word	0x00000007
        /*0398*/ 	.word	0x00000000
        /*039c*/ 	.short	0x010a
        /*039e*/ 	.byte	0x3f
	.zero		1


	//   ....[50]....
        /*03a0*/ 	.word	0x0000e650
        /*03a4*/ 	.word	0x00000009
        /*03a8*/ 	.word	0x00000000
        /*03ac*/ 	.short	0x010a
        /*03ae*/ 	.byte	0x3f
	.zero		1


	//   ....[51]....
        /*03b0*/ 	.word	0x0000e6a0
        /*03b4*/ 	.word	0x00000006
        /*03b8*/ 	.word	0x00000000
        /*03bc*/ 	.short	0x010a
        /*03be*/ 	.byte	0x3f
	.zero		1


	//   ....[52]....
        /*03c0*/ 	.word	0x0000e6f0
        /*03c4*/ 	.word	0x00000009
        /*03c8*/ 	.word	0x00000000
        /*03cc*/ 	.short	0x010a
        /*03ce*/ 	.byte	0x3f
	.zero		1


	//   ....[53]....
        /*03d0*/ 	.word	0x0000e740
        /*03d4*/ 	.word	0x00000006
        /*03d8*/ 	.word	0x00000000
        /*03dc*/ 	.short	0x010a
        /*03de*/ 	.byte	0x3f
	.zero		1


	//   ....[54]....
        /*03e0*/ 	.word	0x0000e790
        /*03e4*/ 	.word	0x00000009
        /*03e8*/ 	.word	0x00000000
        /*03ec*/ 	.short	0x010a
        /*03ee*/ 	.byte	0x3f
	.zero		1


	//   ....[55]....
        /*03f0*/ 	.word	0x0000e7e0
        /*03f4*/ 	.word	0x00000006
        /*03f8*/ 	.word	0x00000000
        /*03fc*/ 	.short	0x010a
        /*03fe*/ 	.byte	0x3f
	.zero		1


	//   ....[56]....
        /*0400*/ 	.word	0x0000e830
        /*0404*/ 	.word	0x00000009
        /*0408*/ 	.word	0x00000000
        /*040c*/ 	.short	0x010a
        /*040e*/ 	.byte	0x3f
	.zero		1


	//   ....[57]....
        /*0410*/ 	.word	0x0000e880
        /*0414*/ 	.word	0x00000006
        /*0418*/ 	.word	0x00000000
        /*041c*/ 	.short	0x010a
        /*041e*/ 	.byte	0x3f
	.zero		1


	//   ....[58]....
        /*0420*/ 	.word	0x0000e8d0
        /*0424*/ 	.word	0x00000009
        /*0428*/ 	.word	0x00000000
        /*042c*/ 	.short	0x010a
        /*042e*/ 	.byte	0x3f
	.zero		1


	//   ....[59]....
        /*0430*/ 	.word	0x0000e920
        /*0434*/ 	.word	0x00000006
        /*0438*/ 	.word	0x00000000
        /*043c*/ 	.short	0x010a
        /*043e*/ 	.byte	0x3f
	.zero		1


	//----- nvinfo : EIATTR_NUM_MBARRIERS
	.align		4
.L_35:
        /*0440*/ 	.byte	0x03, 0x38
        /*0442*/ 	.short	0x001a


	//----- nvinfo : EIATTR_EXIT_INSTR_OFFSETS
	.align		4
        /*0444*/ 	.byte	0x04, 0x1c
        /*0446*/ 	.short	(.L_37 - .L_36)


	//   ....[0]....
.L_36:
        /*0448*/ 	.word	0x00000720


	//   ....[1]....
        /*044c*/ 	.word	0x00000fe0


	//   ....[2]....
        /*0450*/ 	.word	0x0000c940


	//   ....[3]....
        /*0454*/ 	.word	0x0000cf70


	//   ....[4]....
        /*0458*/ 	.word	0x0000e3f0


	//----- nvinfo : EIATTR_MAX_THREADS
	.align		4
.L_37:
        /*045c*/ 	.byte	0x04, 0x05
        /*045e*/ 	.short	(.L_39 - .L_38)
.L_38:
        /*0460*/ 	.word	0x00000180
        /*0464*/ 	.word	0x00000001
        /*0468*/ 	.word	0x00000001


	//----- nvinfo : EIATTR_CRS_STACK_SIZE
	.align		4
.L_39:
        /*046c*/ 	.byte	0x04, 0x1e
        /*046e*/ 	.short	(.L_41 - .L_40)
.L_40:
        /*0470*/ 	.word	0x00000000


	//----- nvinfo : EIATTR_CBANK_PARAM_SIZE
	.align		4
.L_41:
        /*0474*/ 	.byte	0x03, 0x19
        /*0476*/ 	.short	0x0470


	//----- nvinfo : EIATTR_PARAM_CBANK
	.align		4
        /*0478*/ 	.byte	0x04, 0x0a
        /*047a*/ 	.short	(.L_43 - .L_42)
	.align		4
.L_42:
        /*047c*/ 	.word	index@(.nv.constant0._ZN7cutlass13device_kernelINS_4gemm6kernel13GemmUniversalIN4cute5tupleIJiiiiEEENS1_10collective13CollectiveMmaINS1_34MainloopSm90TmaGmmaWarpSpecializedILi12ENS5_IJNS4_1CILi1EEESB_SB_EEENS1_35KernelTmaWarpSpecializedCooperativeEEENS5_IJNSA_ILi512EEENSA_ILi64EEENSA_ILi16EEEEEENS_6half_tENS5_IJlSB_lEEESJ_SK_NS4_8TiledMMAINS4_8MMA_AtomIJNS4_4SM904GMMA25MMA_64x64x16_F32F16F16_SSILNSO_5MajorE0ELSQ_0ELNSO_7ScaleInE1ELSR_1EEEEEENS4_6LayoutINS5_IJNSA_ILi2EEESB_SB_EEENS5_IJSB_NSA_ILi0EEESX_EEEEENS5_IJNS4_10UnderscoreES10_S10_EEEEENS4_13SM90_TMA_LOADENS4_14ComposedLayoutINS4_7SwizzleILi1ELi4ELi3EEENS4_18smem_ptr_flag_bitsILi16EEENSU_INS5_IJNSA_ILi8EEESH_EEENS5_IJSH_SB_EEEEEEEvNS4_8identityES13_S1D_vS1E_EENS_8epilogue10collective6detail29Sm90TmaWarpSpecializedAdapterINS1H_15DefaultEpilogueISJ_SK_SK_NS1G_6thread17LinearCombinationISJ_Li1EffLNS1L_9ScaleType4KindE0ELNS_15FloatRoundStyleE2ESJ_EENS1_15EpilogueDefaultEEEEEvvEEEEvNT_6ParamsE)
        /*0480*/ 	.short	0x0210
        /*0482*/ 	.short	0x0470


	//----- nvinfo : EIATTR_SW_WAR
	.align		4
.L_43:
        /*0484*/ 	.byte	0x04, 0x36
        /*0486*/ 	.short	(.L_45 - .L_44)
.L_44:
        /*0488*/ 	.word	0x00000008
.L_45:


//--------------------- .nv.callgraph             --------------------------
	.section	.nv.callgraph,"",@"SHT_CUDA_CALLGRAPH"
	.align	4
	.sectionentsize	8
	.align		4
        /*0000*/ 	.word	0x00000000
	.align		4
        /*0004*/ 	.word	0xffffffff
	.align		4
        /*0008*/ 	.word	index@(_ZN7cutlass13device_kernelINS_4gemm6kernel13GemmUniversalIN4cute5tupleIJiiiiEEENS1_10collective13CollectiveMmaINS1_34MainloopSm90TmaGmmaWarpSpecializedILi12ENS5_IJNS4_1CILi1EEESB_SB_EEENS1_35KernelTmaWarpSpecializedCooperativeEEENS5_IJNSA_ILi512EEENSA_ILi64EEENSA_ILi16EEEEEENS_6half_tENS5_IJlSB_lEEESJ_SK_NS4_8TiledMMAINS4_8MMA_AtomIJNS4_4SM904GMMA25MMA_64x64x16_F32F16F16_SSILNSO_5MajorE0ELSQ_0ELNSO_7ScaleInE1ELSR_1EEEEEENS4_6LayoutINS5_IJNSA_ILi2EEESB_SB_EEENS5_IJSB_NSA_ILi0EEESX_EEEEENS5_IJNS4_10UnderscoreES10_S10_EEEEENS4_13SM90_TMA_LOADENS4_14ComposedLayoutINS4_7SwizzleILi1ELi4ELi3EEENS4_18smem_ptr_flag_bitsILi16EEENSU_INS5_IJNSA_ILi8EEESH_EEENS5_IJSH_SB_EEEEEEEvNS4_8identityES13_S1D_vS1E_EENS_8epilogue10collective6detail29Sm90TmaWarpSpecializedAdapterINS1H_15DefaultEpilogueISJ_SK_SK_NS1G_6thread17LinearCombinationISJ_Li1EffLNS1L_9ScaleType4KindE0ELNS_15FloatRoundStyleE2ESJ_EENS1_15EpilogueDefaultEEEEEvvEEEEvNT_6ParamsE)
	.align		4
        /*000c*/ 	.word	index@(__assertfail)
	.align		4
        /*0010*/ 	.word	0x00000000
	.align		4
        /*0014*/ 	.word	0xfffffffe
	.align		4
        /*0018*/ 	.word	0x00000000
	.align		4
        /*001c*/ 	.word	0xfffffffd
	.align		4
        /*0020*/ 	.word	0x00000000
	.align		4
        /*0024*/ 	.word	0xfffffffc


//--------------------- .nv.constant4             --------------------------
	.section	.nv.constant4,"a",@progbits
	.align	8
	.align		8
.nv.constant4:
        /*0000*/ 	.dword	__assertfail
	.align		8
        /*0008*/ 	.dword	__unnamed_1
	.align		8
        /*0010*/ 	.dword	_ZN39_INTERNAL_9a57c53e_4_k_cu_ed3623a6_73694cuda3std3__45__cpo5beginE
	.align		8
        /*0018*/ 	.dword	_ZN39_INTERNAL_9a57c53e_4_k_cu_ed3623a6_73694cuda3std3__45__cpo3endE
	.align		8
        /*0020*/ 	.dword	_ZN39_INTERNAL_9a57c53e_4_k_cu_ed3623a6_73694cuda3std3__45__cpo6cbeginE
	.align		8
        /*0028*/ 	.dword	_ZN39_INTERNAL_9a57c53e_4_k_cu_ed3623a6_73694cuda3std3__45__cpo4cendE
	.align		8
        /*0030*/ 	.dword	_ZN39_INTERNAL_9a57c53e_4_k_cu_ed3623a6_73694cuda3std3__441_GLOBAL__N__9a57c53e_4_k_cu_ed3623a6_73696ignoreE
	.align		8
        /*0038*/ 	.dword	_ZN39_INTERNAL_9a57c53e_4_k_cu_ed3623a6_73694cuda3std3__419piecewise_constructE
	.align		8
        /*0040*/ 	.dword	_ZN39_INTERNAL_9a57c53e_4_k_cu_ed3623a6_73694cuda3std3__48in_placeE
	.align		8
        /*0048*/ 	.dword	_ZN39_INTERNAL_9a57c53e_4_k_cu_ed3623a6_73694cuda3std6ranges3__45__cpo4swapE
	.align		8
        /*0050*/ 	.dword	_ZN39_INTERNAL_9a57c53e_4_k_cu_ed3623a6_73694cuda3std6ranges3__45__cpo9iter_moveE
	.align		8
        /*0058*/ 	.dword	_ZN39_INTERNAL_9a57c53e_4_k_cu_ed3623a6_73694cute7productE
	.align		8
        /*0060*/ 	.dword	_ZN39_INTERNAL_9a57c53e_4_k_cu_ed3623a6_73694cute1_E
	.align		8
        /*0068*/ 	.dword	$str$22
	.align		8
        /*0070*/ 	.dword	$str$23


//--------------------- .text._ZN7cutlass13device_kernelINS_4gemm6kernel13GemmUniversalIN4cute5tupleIJiiiiEEENS1_10collective13CollectiveMmaINS1_34MainloopSm90TmaGmmaWarpSpecializedILi12ENS5_IJNS4_1CILi1EEESB_SB_EEENS1_35KernelTmaWarpSpecializedCooperativeEEENS5_IJNSA_ILi512EEENSA_ILi64EEENSA_ILi16EEEEEENS_6half_tENS5_IJlSB_lEEESJ_SK_NS4_8TiledMMAINS4_8MMA_AtomIJNS4_4SM904GMMA25MMA_64x64x16_F32F16F16_SSILNSO_5MajorE0ELSQ_0ELNSO_7ScaleInE1ELSR_1EEEEEENS4_6LayoutINS5_IJNSA_ILi2EEESB_SB_EEENS5_IJSB_NSA_ILi0EEESX_EEEEENS5_IJNS4_10UnderscoreES10_S10_EEEEENS4_13SM90_TMA_LOADENS4_14ComposedLayoutINS4_7SwizzleILi1ELi4ELi3EEENS4_18smem_ptr_flag_bitsILi16EEENSU_INS5_IJNSA_ILi8EEESH_EEENS5_IJSH_SB_EEEEEEEvNS4_8identityES13_S1D_vS1E_EENS_8epilogue10collective6detail29Sm90TmaWarpSpecializedAdapterINS1H_15DefaultEpilogueISJ_SK_SK_NS1G_6thread17LinearCombinationISJ_Li1EffLNS1L_9ScaleType4KindE0ELNS_15FloatRoundStyleE2ESJ_EENS1_15EpilogueDefaultEEEEEvvEEEEvNT_6ParamsE --------------------------
	.section	.text._ZN7cutlass13device_kernelINS_4gemm6kernel13GemmUniversalIN4cute5tupleIJiiiiEEENS1_10collective13CollectiveMmaINS1_34MainloopSm90TmaGmmaWarpSpecializedILi12ENS5_IJNS4_1CILi1EEESB_SB_EEENS1_35KernelTmaWarpSpecializedCooperativeEEENS5_IJNSA_ILi512EEENSA_ILi64EEENSA_ILi16EEEEEENS_6half_tENS5_IJlSB_lEEESJ_SK_NS4_8TiledMMAINS4_8MMA_AtomIJNS4_4SM904GMMA25MMA_64x64x16_F32F16F16_SSILNSO_5MajorE0ELSQ_0ELNSO_7ScaleInE1ELSR_1EEEEEENS4_6LayoutINS5_IJNSA_ILi2EEESB_SB_EEENS5_IJSB_NSA_ILi0EEESX_EEEEENS5_IJNS4_10UnderscoreES10_S10_EEEEENS4_13SM90_TMA_LOADENS4_14ComposedLayoutINS4_7SwizzleILi1ELi4ELi3EEENS4_18smem_ptr_flag_bitsILi16EEENSU_INS5_IJNSA_ILi8EEESH_EEENS5_IJSH_SB_EEEEEEEvNS4_8identityES13_S1D_vS1E_EENS_8epilogue10collective6detail29Sm90TmaWarpSpecializedAdapterINS1H_15DefaultEpilogueISJ_SK_SK_NS1G_6thread17LinearCombinationISJ_Li1EffLNS1L_9ScaleType4KindE0ELNS_15FloatRoundStyleE2ESJ_EENS1_15EpilogueDefaultEEEEEvvEEEEvNT_6ParamsE,"ax",@progbits
	.align	128
.text._ZN7cutlass13device_kernelINS_4gemm6kernel13GemmUniversalIN4cute5tupleIJiiiiEEENS1_10collective13CollectiveMmaINS1_34MainloopSm90TmaGmmaWarpSpecializedILi12ENS5_IJNS4_1CILi1EEESB_SB_EEENS1_35KernelTmaWarpSpecializedCooperativeEEENS5_IJNSA_ILi512EEENSA_ILi64EEENSA_ILi16EEEEEENS_6half_tENS5_IJlSB_lEEESJ_SK_NS4_8TiledMMAINS4_8MMA_AtomIJNS4_4SM904GMMA25MMA_64x64x16_F32F16F16_SSILNSO_5MajorE0ELSQ_0ELNSO_7ScaleInE1ELSR_1EEEEEENS4_6LayoutINS5_IJNSA_ILi2EEESB_SB_EEENS5_IJSB_NSA_ILi0EEESX_EEEEENS5_IJNS4_10UnderscoreES10_S10_EEEEENS4_13SM90_TMA_LOADENS4_14ComposedLayoutINS4_7SwizzleILi1ELi4ELi3EEENS4_18smem_ptr_flag_bitsILi16EEENSU_INS5_IJNSA_ILi8EEESH_EEENS5_IJSH_SB_EEEEEEEvNS4_8identityES13_S1D_vS1E_EENS_8epilogue10collective6detail29Sm90TmaWarpSpecializedAdapterINS1H_15DefaultEpilogueISJ_SK_SK_NS1G_6thread17LinearCombinationISJ_Li1EffLNS1L_9ScaleType4KindE0ELNS_15FloatRoundStyleE2ESJ_EENS1_15EpilogueDefaultEEEEEvvEEEEvNT_6ParamsE:
        .type           _ZN7cutlass13device_kernelINS_4gemm6kernel13GemmUniversalIN4cute5tupleIJiiiiEEENS1_10collective13CollectiveMmaINS1_34MainloopSm90TmaGmmaWarpSpecializedILi12ENS5_IJNS4_1CILi1EEESB_SB_EEENS1_35KernelTmaWarpSpecializedCooperativeEEENS5_IJNSA_ILi512EEENSA_ILi64EEENSA_ILi16EEEEEENS_6half_tENS5_IJlSB_lEEESJ_SK_NS4_8TiledMMAINS4_8MMA_AtomIJNS4_4SM904GMMA25MMA_64x64x16_F32F16F16_SSILNSO_5MajorE0ELSQ_0ELNSO_7ScaleInE1ELSR_1EEEEEENS4_6LayoutINS5_IJNSA_ILi2EEESB_SB_EEENS5_IJSB_NSA_ILi0EEESX_EEEEENS5_IJNS4_10UnderscoreES10_S10_EEEEENS4_13SM90_TMA_LOADENS4_14ComposedLayoutINS4_7SwizzleILi1ELi4ELi3EEENS4_18smem_ptr_flag_bitsILi16EEENSU_INS5_IJNSA_ILi8EEESH_EEENS5_IJSH_SB_EEEEEEEvNS4_8identityES13_S1D_vS1E_EENS_8epilogue10collective6detail29Sm90TmaWarpSpecializedAdapterINS1H_15DefaultEpilogueISJ_SK_SK_NS1G_6thread17LinearCombinationISJ_Li1EffLNS1L_9ScaleType4KindE0ELNS_15FloatRoundStyleE2ESJ_EENS1_15EpilogueDefaultEEEEEvvEEEEvNT_6ParamsE,@function
        .size           _ZN7cutlass13device_kernelINS_4gemm6kernel13GemmUniversalIN4cute5tupleIJiiiiEEENS1_10collective13CollectiveMmaINS1_34MainloopSm90TmaGmmaWarpSpecializedILi12ENS5_IJNS4_1CILi1EEESB_SB_EEENS1_35KernelTmaWarpSpecializedCooperativeEEENS5_IJNSA_ILi512EEENSA_ILi64EEENSA_ILi16EEEEEENS_6half_tENS5_IJlSB_lEEESJ_SK_NS4_8TiledMMAINS4_8MMA_AtomIJNS4_4SM904GMMA25MMA_64x64x16_F32F16F16_SSILNSO_5MajorE0ELSQ_0ELNSO_7ScaleInE1ELSR_1EEEEEENS4_6LayoutINS5_IJNSA_ILi2EEESB_SB_EEENS5_IJSB_NSA_ILi0EEESX_EEEEENS5_IJNS4_10UnderscoreES10_S10_EEEEENS4_13SM90_TMA_LOADENS4_14ComposedLayoutINS4_7SwizzleILi1ELi4ELi3EEENS4_18smem_ptr_flag_bitsILi16EEENSU_INS5_IJNSA_ILi8EEESH_EEENS5_IJSH_SB_EEEEEEEvNS4_8identityES13_S1D_vS1E_EENS_8epilogue10collective6detail29Sm90TmaWarpSpecializedAdapterINS1H_15DefaultEpilogueISJ_SK_SK_NS1G_6thread17LinearCombinationISJ_Li1EffLNS1L_9ScaleType4KindE0ELNS_15FloatRoundStyleE2ESJ_EENS1_15EpilogueDefaultEEEEEvvEEEEvNT_6ParamsE,(.L_x_307 - _ZN7cutlass13device_kernelINS_4gemm6kernel13GemmUniversalIN4cute5tupleIJiiiiEEENS1_10collective13CollectiveMmaINS1_34MainloopSm90TmaGmmaWarpSpecializedILi12ENS5_IJNS4_1CILi1EEESB_SB_EEENS1_35KernelTmaWarpSpecializedCooperativeEEENS5_IJNSA_ILi512EEENSA_ILi64EEENSA_ILi16EEEEEENS_6half_tENS5_IJlSB_lEEESJ_SK_NS4_8TiledMMAINS4_8MMA_AtomIJNS4_4SM904GMMA25MMA_64x64x16_F32F16F16_SSILNSO_5MajorE0ELSQ_0ELNSO_7ScaleInE1ELSR_1EEEEEENS4_6LayoutINS5_IJNSA_ILi2EEESB_SB_EEENS5_IJSB_NSA_ILi0EEESX_EEEEENS5_IJNS4_10UnderscoreES10_S10_EEEEENS4_13SM90_TMA_LOADENS4_14ComposedLayoutINS4_7SwizzleILi1ELi4ELi3EEENS4_18smem_ptr_flag_bitsILi16EEENSU_INS5_IJNSA_ILi8EEESH_EEENS5_IJSH_SB_EEEEEEEvNS4_8identityES13_S1D_vS1E_EENS_8epilogue10collective6detail29Sm90TmaWarpSpecializedAdapterINS1H_15DefaultEpilogueISJ_SK_SK_NS1G_6thread17LinearCombinationISJ_Li1EffLNS1L_9ScaleType4KindE0ELNS_15FloatRoundStyleE2ESJ_EENS1_15EpilogueDefaultEEEEEvvEEEEvNT_6ParamsE)
        .other          _ZN7cutlass13device_kernelINS_4gemm6kernel13GemmUniversalIN4cute5tupleIJiiiiEEENS1_10collective13CollectiveMmaINS1_34MainloopSm90TmaGmmaWarpSpecializedILi12ENS5_IJNS4_1CILi1EEESB_SB_EEENS1_35KernelTmaWarpSpecializedCooperativeEEENS5_IJNSA_ILi512EEENSA_ILi64EEENSA_ILi16EEEEEENS_6half_tENS5_IJlSB_lEEESJ_SK_NS4_8TiledMMAINS4_8MMA_AtomIJNS4_4SM904GMMA25MMA_64x64x16_F32F16F16_SSILNSO_5MajorE0ELSQ_0ELNSO_7ScaleInE1ELSR_1EEEEEENS4_6LayoutINS5_IJNSA_ILi2EEESB_SB_EEENS5_IJSB_NSA_ILi0EEESX_EEEEENS5_IJNS4_10UnderscoreES10_S10_EEEEENS4_13SM90_TMA_LOADENS4_14ComposedLayoutINS4_7SwizzleILi1ELi4ELi3EEENS4_18smem_ptr_flag_bitsILi16EEENSU_INS5_IJNSA_ILi8EEESH_EEENS5_IJSH_SB_EEEEEEEvNS4_8identityES13_S1D_vS1E_EENS_8epilogue10collective6detail29Sm90TmaWarpSpecializedAdapterINS1H_15DefaultEpilogueISJ_SK_SK_NS1G_6thread17LinearCombinationISJ_Li1EffLNS1L_9ScaleType4KindE0ELNS_15FloatRoundStyleE2ESJ_EENS1_15EpilogueDefaultEEEEEvvEEEEvNT_6ParamsE,@"STO_CUDA_ENTRY STV_DEFAULT"
_ZN7cutlass13device_kernelINS_4gemm6kernel13GemmUniversalIN4cute5tupleIJiiiiEEENS1_10collective13CollectiveMmaINS1_34MainloopSm90TmaGmmaWarpSpecializedILi12ENS5_IJNS4_1CILi1EEESB_SB_EEENS1_35KernelTmaWarpSpecializedCooperativeEEENS5_IJNSA_ILi512EEENSA_ILi64EEENSA_ILi16EEEEEENS_6half_tENS5_IJlSB_lEEESJ_SK_NS4_8TiledMMAINS4_8MMA_AtomIJNS4_4SM904GMMA25MMA_64x64x16_F32F16F16_SSILNSO_5MajorE0ELSQ_0ELNSO_7ScaleInE1ELSR_1EEEEEENS4_6LayoutINS5_IJNSA_ILi2EEESB_SB_EEENS5_IJSB_NSA_ILi0EEESX_EEEEENS5_IJNS4_10UnderscoreES10_S10_EEEEENS4_13SM90_TMA_LOADENS4_14ComposedLayoutINS4_7SwizzleILi1ELi4ELi3EEENS4_18smem_ptr_flag_bitsILi16EEENSU_INS5_IJNSA_ILi8EEESH_EEENS5_IJSH_SB_EEEEEEEvNS4_8identityES13_S1D_vS1E_EENS_8epilogue10collective6detail29Sm90TmaWarpSpecializedAdapterINS1H_15DefaultEpilogueISJ_SK_SK_NS1G_6thread17LinearCombinationISJ_Li1EffLNS1L_9ScaleType4KindE0ELNS_15FloatRoundStyleE2ESJ_EENS1_15EpilogueDefaultEEEEEvvEEEEvNT_6ParamsE:
[----:B------:R-:W0:Y:S01]  /*0000*/  LDC R1, c[0x0][0x28] ;  /* 0x00000a00ff017b82 */ /* 0x000e220000000800 */
[----:B------:R-:W1:Y:S01]  /*0010*/  S2R R18, SR_TID.X ;  /* 0x0000000000127919 */ /* 0x000e620000002100 */
[----:B------:R-:W-:Y:S01]  /*0020*/  ELECT P0, URZ, PT ;  /* 0x00000000003f782f */ /* 0x000fe20003800000 */
[----:B------:R-:W-:Y:S01]  /*0030*/  BSSY B0, `(.L_x_0) ;  /* 0x000000f000007945 */ /* 0x000fe20003800000 */
[--C-:B-1----:R-:W-:Y:S02]  /*0040*/  SHF.R.U32.HI R0, RZ, 0x5, R18.reuse ;  /* 0x00000005ff007819 */ /* 0x102fe40000011612 */
[----:B------:R-:W-:-:S03]  /*0050*/  SHF.R.U32.HI R22, RZ, 0x7, R18 ;  /* 0x00000007ff167819 */ /* 0x000fc60000011612 */
[----:B------:R-:W1:Y:S04]  /*0060*/  SHFL.IDX PT, R5, R0, RZ, 0x1f ;  /* 0x00001fff00057589 */ /* 0x000e6800000e0000 */
[----:B------:R2:W3:Y:S01]  /*0070*/  SHFL.IDX PT, R8, R22, RZ, 0x1f ;  /* 0x00001fff16087589 */ /* 0x0004e200000e0000 */
[----:B-1----:R-:W-:-:S13]  /*0080*/  ISETP.NE.OR P0, PT, R5, RZ, !P0 ;  /* 0x000000ff0500720c */ /* 0x002fda0004705670 */
[----:B0-23--:R-:W-:Y:S05]  /*0090*/  @P0 BRA `(.L_x_1) ;  /* 0x0000000000200947 */ /* 0x00dfea0003800000 */
[----:B------:R-:W-:Y:S02]  /*00a0*/  ULDC.64 UR4, c[0x0][0x198] ;  /* 0x0000660000047ab9 */ /* 0x000fe40000000a00 */
[----:B------:R-:W-:Y:S02]  /*00b0*/  UIADD3 UR6, UP0, UR4, 0xf0, URZ ;  /* 0x000000f004067890 */ /* 0x000fe4000ff1e03f */
[----:B------:R-:W-:Y:S02]  /*00c0*/  UIADD3 UR4, UP1, UR4, 0x1f0, URZ ;  /* 0x000001f004047890 */ /* 0x000fe4000ff3e03f */
[----:B------:R-:W-:Y:S02]  /*00d0*/  UIADD3.X UR7, URZ, UR5, URZ, UP0, !UPT ;  /* 0x000000053f077290 */ /* 0x000fe400087fe43f */
[----:B------:R-:W-:-:S07]  /*00e0*/  UIADD3.X UR5, URZ, UR5, URZ, UP1, !UPT ;  /* 0x000000053f057290 */ /* 0x000fce0008ffe43f */
[----:B------:R0:W-:Y:S02]  /*00f0*/  UTMACCTL.PF [UR6] ;  /* 0x00000000060079b9 */ /* 0x0001e40008040000 */
[----:B------:R0:W-:Y:S02]  /*0100*/  UTMACCTL.PF [UR4] ;  /* 0x00000000040079b9 */ /* 0x0001e40008040000 */
[----:B0-----:R-:W-:Y:S01]  /*0110*/  NOP ;  /* 0x0000000000007918 */ /* 0x001fe20000000000 */
.L_x_1:
[----:B------:R-:W-:Y:S05]  /*0120*/  BSYNC B0 ;  /* 0x0000000000007941 */ /* 0x000fea0003800000 */
.L_x_0:
[----:B------:R-:W0:Y:S02]  /*0130*/  SHFL.IDX PT, R2, R0, RZ, 0x1f ;  /* 0x00001fff00027589 */ /* 0x000e2400000e0000 */
[----:B0-----:R-:W-:-:S13]  /*0140*/  ISETP.NE.AND P0, PT, R2, RZ, PT ;  /* 0x000000ff0200720c */ /* 0x001fda0003f05270 */
[----:B------:R-:W-:Y:S05]  /*0150*/  @P0 BRA `(.L_x_2) ;  /* 0x0000000000a40947 */ /* 0x000fea0003800000 */
[----:B------:R-:W-:Y:S01]  /*0160*/  ELECT P0, URZ, PT ;  /* 0x00000000003f782f */ /* 0x000fe20003800000 */
[----:B------:R-:W-:-:S12]  /*0170*/  BSSY B0, `(.L_x_2) ;  /* 0x0000027000007945 */ /* 0x000fd80003800000 */
[----:B------:R-:W-:Y:S05]  /*0180*/  @!P0 BRA `(.L_x_3) ;  /* 0x0000000000948947 */ /* 0x000fea0003800000 */
[----:B------:R-:W0:Y:S01]  /*0190*/  S2UR UR8, SR_CgaCtaId ;  /* 0x00000000000879c3 */ /* 0x000e220000008800 */
[----:B------:R-:W-:Y:S01]  /*01a0*/  UMOV UR4, 0x400 ;  /* 0x0000040000047882 */ /* 0x000fe20000000000 */
[----:B------:R-:W-:Y:S01]  /*01b0*/  UMOV UR5, 0x1 ;  /* 0x0000000100057882 */ /* 0x000fe20000000000 */
[----:B------:R-:W-:Y:S02]  /*01c0*/  UMOV UR6, 0x100 ;  /* 0x0000010000067882 */ /* 0x000fe40000000000 */
[----:B------:R-:W-:-:S04]  /*01d0*/  UIADD3 UR6, -UR6, 0x100000, URZ ;  /* 0x0010000006067890 */ /* 0x000fc8000fffe13f */
[----:B------:R-:W-:Y:S02]  /*01e0*/  USHF.L.U32 UR7, UR6, 0xb, URZ ;  /* 0x0000000b06077899 */ /* 0x000fe4000800063f */
[----:B------:R-:W-:Y:S02]  /*01f0*/  USHF.L.U32 UR6, UR6, 0x1, URZ ;  /* 0x0000000106067899 */ /* 0x000fe4000800063f */
[----:B0-----:R-:W-:Y:S02]  /*0200*/  ULEA UR8, UR8, UR4, 0x18 ;  /* 0x0000000408087291 */ /* 0x001fe4000f8ec03f */
[----:B------:R-:W-:-:S04]  /*0210*/  UIADD3 UR4, -UR5, 0x100000, URZ ;  /* 0x0010000005047890 */ /* 0x000fc8000fffe13f */
[----:B------:R-:W-:Y:S02]  /*0220*/  USHF.L.U32 UR5, UR4, 0xb, URZ ;  /* 0x0000000b04057899 */ /* 0x000fe4000800063f */
[----:B------:R-:W-:Y:S01]  /*0230*/  USHF.L.U32 UR4, UR4, 0x1, URZ ;  /* 0x0000000104047899 */ /* 0x000fe2000800063f */
[----:B------:R-:W0:Y:S11]  /*0240*/  FENCE.VIEW.ASYNC.S ;  /* 0x00000000000073c6 */ /* 0x000e360000000000 */
[----:B0-----:R0:W1:Y:S01]  /*0250*/  SYNCS.EXCH.64 URZ, [UR8], UR4 ;  /* 0x00000004083f75b2 */ /* 0x0010620008000100 */
[----:B------:R0:W2:Y:S01]  /*0260*/  SYNCS.EXCH.64 URZ, [UR8+0x60], UR6 ;  /* 0x00006006083f75b2 */ /* 0x0000a20008000100 */
[----:B------:R0:W3:Y:S01]  /*0270*/  SYNCS.EXCH.64 URZ, [UR8+0x8], UR4 ;  /* 0x00000804083f75b2 */ /* 0x0000e20008000100 */
[----:B------:R0:W4:Y:S01]  /*0280*/  SYNCS.EXCH.64 URZ, [UR8+0x68], UR6 ;  /* 0x00006806083f75b2 */ /* 0x0001220008000100 */
[----:B------:R0:W0:Y:S01]  /*0290*/  SYNCS.EXCH.64 URZ, [UR8+0x10], UR4 ;  /* 0x00001004083f75b2 */ /* 0x0000220008000100 */
        /* <DEDUP_REMOVED lines=19> */
[----:B-1----:R-:W-:Y:S01]  /*03d0*/  NOP ;  /* 0x0000000000007918 */ /* 0x002fe20000000000 */
.L_x_3:
[----:B0-----:R-:W-:Y:S05]  /*03e0*/  BSYNC B0 ;  /* 0x0000000000007941 */ /* 0x001fea0003800000 */
.L_x_2:
[----:B------:R-:W0:Y:S01]  /*03f0*/  SHFL.IDX PT, R0, R0, RZ, 0x1f ;  /* 0x00001fff00007589 */ /* 0x000e2200000e0000 */
[----:B------:R-:W-:Y:S01]  /*0400*/  ELECT P0, URZ, PT ;  /* 0x00000000003f782f */ /* 0x000fe20003800000 */
[----:B------:R-:W1:Y:S01]  /*0410*/  LDC R2, c[0x0][0x65c] ;  /* 0x00019700ff027b82 */ /* 0x000e620000000800 */
[----:B------:R-:W-:Y:S01]  /*0420*/  SHF.R.S32.HI R6, RZ, 0x1f, R5 ;  /* 0x0000001fff067819 */ /* 0x000fe20000011405 */
[----:B------:R-:W5:Y:S01]  /*0430*/  S2R R3, SR_CTAID.Y ;  /* 0x0000000000037919 */ /* 0x000f620000002600 */
[----:B------:R-:W-:Y:S01]  /*0440*/  UMOV UR4, 0x20 ;  /* 0x0000002000047882 */ /* 0x000fe20000000000 */
[----:B------:R-:W-:Y:S01]  /*0450*/  ISETP.NE.AND P2, PT, R8, RZ, PT ;  /* 0x000000ff0800720c */ /* 0x000fe20003f45270 */
[----:B------:R-:W-:Y:S01]  /*0460*/  NOP ;  /* 0x0000000000007918 */ /* 0x000fe20000000000 */
[----:B------:R-:W2:Y:S01]  /*0470*/  S2R R4, SR_CTAID.X ;  /* 0x0000000000047919 */ /* 0x000ea20000002500 */
[----:B------:R-:W-:Y:S01]  /*0480*/  LEA.HI R6, R6, R5, RZ, 0x2 ;  /* 0x0000000506067211 */ /* 0x000fe200078f10ff */
[----:B------:R-:W-:Y:S01]  /*0490*/  NOP ;  /* 0x0000000000007918 */ /* 0x000fe20000000000 */
[----:B------:R-:W-:-:S02]  /*04a0*/  LOP3.LUT R152, R152, 0xfffff7ff, RZ, 0xc0, !PT ;  /* 0xfffff7ff98987812 */ /* 0x000fc400078ec0ff */
[----:B0-----:R-:W-:Y:S02]  /*04b0*/  ISETP.NE.OR P0, PT, R0, RZ, !P0 ;  /* 0x000000ff0000720c */ /* 0x001fe40004705670 */
[----:B-1----:R-:W-:Y:S02]  /*04c0*/  ISETP.NE.AND P3, PT, R2, 0x1, PT ;  /* 0x000000010200780c */ /* 0x002fe40003f65270 */
[----:B------:R-:W-:-:S05]  /*04d0*/  LOP3.LUT R0, R6, 0xfffffffc, RZ, 0xc0, !PT ;  /* 0xfffffffc06007812 */ /* 0x000fca00078ec0ff */
[----:B------:R-:W-:Y:S02]  /*04e0*/  IMAD.IADD R0, R5, 0x1, -R0 ;  /* 0x0000000105007824 */ /* 0x000fe400078e0a00 */
[----:B------:R-:W-:Y:S02]  /*04f0*/  IMAD.MOV.U32 R5, RZ, RZ, RZ ;  /* 0x000000ffff057224 */ /* 0x000fe400078e00ff */
[----:B------:R-:W-:Y:S01]  /*0500*/  VOTEU.ALL UP0, P0 ;  /* 0x00000000003f7886 */ /* 0x000fe20000000000 */
[----:B------:R-:W-:Y:S01]  /*0510*/  VOTEU.ALL UP1, P0 ;  /* 0x00000000003f7886 */ /* 0x000fe20000020000 */
[----:B------:R-:W2:Y:S01]  /*0520*/  @P3 LDC R17, c[0x0][0x10] ;  /* 0x00000400ff113b82 */ /* 0x000ea20000000800 */
[----:B-----5:R-:W-:Y:S01]  /*0530*/  @P3 IMAD.MOV.U32 R6, RZ, RZ, R3 ;  /* 0x000000ffff063224 */ /* 0x020fe200078e0003 */
[----:B------:R-:W-:Y:S01]  /*0540*/  @P3 LOP3.LUT R152, R152, 0x800, RZ, 0xfc, !PT ;  /* 0x0000080098983812 */ /* 0x000fe200078efcff */
[----:B------:R-:W-:Y:S01]  /*0550*/  @!UP0 UMOV UR6, 0x400 ;  /* 0x0000040000068882 */ /* 0x000fe20000000000 */
[----:B------:R-:W-:-:S04]  /*0560*/  @!UP0 UIADD3 UR4, -UR4, 0x100000, URZ ;  /* 0x0010000004048890 */ /* 0x000fc8000fffe13f */
[----:B------:R-:W-:Y:S02]  /*0570*/  @!UP0 USHF.L.U32 UR5, UR4, 0xb, URZ ;  /* 0x0000000b04058899 */ /* 0x000fe4000800063f */
[----:B------:R-:W-:Y:S01]  /*0580*/  @!UP0 USHF.L.U32 UR4, UR4, 0x1, URZ ;  /* 0x0000000104048899 */ /* 0x000fe2000800063f */
[----:B------:R-:W-:Y:S02]  /*0590*/  @P3 IMAD.MOV.U32 R7, RZ, RZ, RZ ;  /* 0x000000ffff073224 */ /* 0x000fe400078e00ff */
[----:B------:R-:W-:Y:S01]  /*05a0*/  @P3 IMAD.MOV.U32 R11, RZ, RZ, RZ ;  /* 0x000000ffff0b3224 */ /* 0x000fe200078e00ff */
[----:B------:R-:W0:Y:S08]  /*05b0*/  @!UP0 S2UR UR7, SR_CgaCtaId ;  /* 0x00000000000789c3 */ /* 0x000e300000008800 */
[----:B------:R-:W1:Y:S01]  /*05c0*/  @!P3 LDC R9, c[0x0][0xc] ;  /* 0x00000300ff09bb82 */ /* 0x000e620000000800 */
[----:B--2---:R-:W-:-:S04]  /*05d0*/  @P3 IMAD.WIDE.U32 R16, R4, R17, R6 ;  /* 0x0000001104103225 */ /* 0x004fc800078e0006 */
[----:B------:R-:W-:Y:S01]  /*05e0*/  @P3 IMAD.IADD R17, R17, 0x1, R11 ;  /* 0x0000000111113824 */ /* 0x000fe200078e020b */
[----:B0-----:R-:W-:Y:S01]  /*05f0*/  @!UP0 ULEA UR6, UR7, UR6, 0x18 ;  /* 0x0000000607068291 */ /* 0x001fe2000f8ec03f */
[----:B------:R-:W-:Y:S01]  /*0600*/  VOTEU.ALL UP0, P0 ;  /* 0x00000000003f7886 */ /* 0x000fe20000000000 */
[----:B------:R-:W-:-:S04]  /*0610*/  ISETP.NE.AND P0, PT, R0, 0x3, PT ;  /* 0x000000030000780c */ /* 0x000fc80003f05270 */
[----:B------:R-:W-:Y:S01]  /*0620*/  ISETP.EQ.OR P0, PT, R0, RZ, !P0 ;  /* 0x000000ff0000720c */ /* 0x000fe20004702670 */
[----:B-1----:R-:W-:-:S03]  /*0630*/  @!P3 IMAD.WIDE.U32 R6, R9, R3, R4 ;  /* 0x000000030906b225 */ /* 0x002fc600078e0004 */
[C---:B------:R-:W-:Y:S01]  /*0640*/  ISETP.EQ.AND P0, PT, R8.reuse, RZ, P0 ;  /* 0x000000ff0800720c */ /* 0x040fe20000702270 */
[----:B------:R-:W-:Y:S01]  /*0650*/  VIADD R8, R8, 0xffffffff ;  /* 0xffffffff08087836 */ /* 0x000fe20000000000 */
[----:B------:R-:W0:Y:S02]  /*0660*/  FENCE.VIEW.ASYNC.S ;  /* 0x00000000000073c6 */ /* 0x000e240000000000 */
[----:B0-----:R0:W3:Y:S01]  /*0670*/  @!UP0 SYNCS.EXCH.64 URZ, [UR6+0xd0], UR4 ;  /* 0x0000d004063f85b2 */ /* 0x0010e20008000100 */
[----:B------:R-:W-:Y:S01]  /*0680*/  @!P3 IMAD.MOV.U32 R16, RZ, RZ, R6 ;  /* 0x000000ffff10b224 */ /* 0x000fe200078e0006 */
[----:B------:R-:W-:Y:S01]  /*0690*/  SEL R19, RZ, 0x1, !P0 ;  /* 0x00000001ff137807 */ /* 0x000fe20004000000 */
[----:B------:R-:W-:Y:S01]  /*06a0*/  @!P3 IMAD.MOV.U32 R17, RZ, RZ, R7 ;  /* 0x000000ffff11b224 */ /* 0x000fe200078e0007 */
[----:B------:R-:W-:-:S04]  /*06b0*/  ISETP.GE.U32.AND P1, PT, R8, 0x2, PT ;  /* 0x000000020800780c */ /* 0x000fc80003f26070 */
[----:B------:R-:W-:Y:S01]  /*06c0*/  SEL R19, R19, 0x2, P1 ;  /* 0x0000000213137807 */ /* 0x000fe20000800000 */
[----:B------:R0:W3:Y:S01]  /*06d0*/  @!UP1 SYNCS.EXCH.64 URZ, [UR6+0xd8], UR4 ;  /* 0x0000d804063f95b2 */ /* 0x0000e20008000100 */
[----:B------:R-:W-:Y:S01]  /*06e0*/  NOP ;  /* 0x0000000000007918 */ /* 0x000fe20000000000 */
[----:B---34-:R-:W-:Y:S06]  /*06f0*/  BAR.SYNC.DEFER_BLOCKING 0x0 ;  /* 0x0000000000007b1d */ /* 0x018fec0000010000 */
[----:B------:R-:W-:Y:S05]  /*0700*/  @!P2 BRA `(.L_x_4) ;  /* 0x000000c00090a947 */ /* 0x000fea0003800000 */
[----:B------:R-:W-:-:S13]  /*0710*/  ISETP.GT.U32.AND P0, PT, R8, 0x1, PT ;  /* 0x000000010800780c */ /* 0x000fda0003f04070 */
[----:B0-----:R-:W-:Y:S05]  /*0720*/  @P0 EXIT ;  /* 0x000000000000094d */ /* 0x001fea0003800000 */
[----:B------:R-:W-:Y:S01]  /*0730*/  ULDC.64 UR4, c[0x0][0x650] ;  /* 0x0001940000047ab9 */ /* 0x000fe20000000a00 */
[----:B------:R-:W-:Y:S01]  /*0740*/  PRMT R0, RZ, 0x7610, R0 ;  /* 0x00007610ff007816 */ /* 0x000fe20000000000 */
[----:B------:R-:W-:Y:S01]  /*0750*/  IMAD.MOV.U32 R155, RZ, RZ, -0x1 ;  /* 0xffffffffff9b7424 */ /* 0x000fe200078e00ff */
[----:B------:R-:W-:Y:S01]  /*0760*/  ISETP.GE.U32.AND P0, PT, R16, UR4, PT ;  /* 0x0000000410007c0c */ /* 0x000fe2000bf06070 */
[----:B------:R-:W-:Y:S02]  /*0770*/  IMAD.MOV.U32 R156, RZ, RZ, -0x1 ;  /* 0xffffffffff9c7424 */ /* 0x000fe400078e00ff */
[----:B------:R-:W-:Y:S01]  /*0780*/  IMAD.MOV.U32 R23, RZ, RZ, -0x1 ;  /* 0xffffffffff177424 */ /* 0x000fe200078e00ff */
[----:B------:R-:W-:-:S13]  /*0790*/  ISETP.GE.U32.AND.EX P0, PT, R17, UR5, PT, P0 ;  /* 0x0000000511007c0c */ /* 0x000fda000bf06100 */
[----:B------:R-:W-:Y:S05]  /*07a0*/  @P0 BRA `(.L_x_5) ;  /* 0x0000000400540947 */ /* 0x000fea0003800000 */
[----:B------:R-:W0:Y:S01]  /*07b0*/  LDC.64 R14, c[0x0][0x628] ;  /* 0x00018a00ff0e7b82 */ /* 0x000e220000000a00 */
[----:B------:R-:W-:Y:S02]  /*07c0*/  IMAD.MOV.U32 R6, RZ, RZ, R16 ;  /* 0x000000ffff067224 */ /* 0x000fe400078e0010 */
[----:B------:R-:W-:-:S05]  /*07d0*/  IMAD.MOV.U32 R7, RZ, RZ, R17 ;  /* 0x000000ffff077224 */ /* 0x000fca00078e0011 */
[----:B------:R-:W1:Y:S08]  /*07e0*/  LDC R0, c[0x0][0x630] ;  /* 0x00018c00ff007b82 */ /* 0x000e700000000800 */
[----:B------:R-:W2:Y:S01]  /*07f0*/  LDC.64 R20, c[0x0][0x620] ;  /* 0x00018800ff147b82 */ /* 0x000ea20000000a00 */
[----:B0-----:R-:W-:-:S04]  /*0800*/  ISETP.NE.U32.AND P0, PT, R14, RZ, PT ;  /* 0x000000ff0e00720c */ /* 0x001fc80003f05070 */
[----:B------:R-:W-:-:S13]  /*0810*/  ISETP.NE.AND.EX P0, PT, R15, RZ, PT, P0 ;  /* 0x000000ff0f00720c */ /* 0x000fda0003f05300 */
[----:B-12---:R-:W-:Y:S05]  /*0820*/  @!P0 BRA `(.L_x_6) ;  /* 0x0000000000288947 */ /* 0x006fea0003800000 */
[----:B------:R-:W0:Y:S02]  /*0830*/  LDC R11, c[0x0][0x634] ;  /* 0x00018d00ff0b7b82 */ /* 0x000e240000000800 */
[----:B0-----:R-:W-:-:S05]  /*0840*/  IADD3 R11, P0, R16, R11, RZ ;  /* 0x0000000b100b7210 */ /* 0x001fca0007f1e0ff */
[----:B------:R-:W-:-:S04]  /*0850*/  IMAD.X R13, RZ, RZ, R17, P0 ;  /* 0x000000ffff0d7224 */ /* 0x000fc800000e0611 */
[----:B------:R-:W-:-:S04]  /*0860*/  IMAD.WIDE.U32 R6, R13, R14, RZ ;  /* 0x0000000e0d067225 */ /* 0x000fc800078e00ff */
[----:B------:R-:W-:-:S04]  /*0870*/  IMAD.WIDE.U32 R8, P0, R11, R15, R6 ;  /* 0x0000000f0b087225 */ /* 0x000fc80007800006 */
[----:B------:R-:W-:-:S04]  /*0880*/  IMAD.WIDE.U32 R6, R11, R14, RZ ;  /* 0x0000000e0b067225 */ /* 0x000fc800078e00ff */
[----:B------:R-:W-:Y:S01]  /*0890*/  IMAD.X R11, RZ, RZ, RZ, P0 ;  /* 0x000000ffff0b7224 */ /* 0x000fe200000e06ff */
[----:B------:R-:W-:Y:S01]  /*08a0*/  IADD3 RZ, P0, R7, R8, RZ ;  /* 0x0000000807ff7210 */ /* 0x000fe20007f1e0ff */
[----:B------:R-:W-:-:S04]  /*08b0*/  IMAD.MOV.U32 R10, RZ, RZ, R9 ;  /* 0x000000ffff0a7224 */ /* 0x000fc800078e0009 */
[----:B------:R-:W-:-:S08]  /*08c0*/  IMAD.WIDE.U32.X R6, R13, R15, R10, P0 ;  /* 0x0000000f0d067225 */ /* 0x000fd000000e040a */
.L_x_6:
[-CC-:B------:R-:W-:Y:S01]  /*08d0*/  SHF.R.U64 R23, R6, R0.reuse, R7.reuse ;  /* 0x0000000006177219 */ /* 0x180fe20000001207 */
[----:B------:R-:W0:Y:S01]  /*08e0*/  LDC R10, c[0x0][0x618] ;  /* 0x00018600ff0a7b82 */ /* 0x000e220000000800 */
[----:B------:R-:W-:Y:S01]  /*08f0*/  SHF.R.U32.HI R5, RZ, R0, R7 ;  /* 0x00000000ff057219 */ /* 0x000fe20000011607 */
[----:B------:R-:W-:Y:S01]  /*0900*/  ULDC UR4, c[0x0][0x150] ;  /* 0x0000540000047ab9 */ /* 0x000fe20000000800 */
[----:B------:R-:W-:Y:S02]  /*0910*/  IADD3 R9, P0, RZ, -R23, RZ ;  /* 0x80000017ff097210 */ /* 0x000fe40007f1e0ff */
[----:B------:R-:W-:-:S03]  /*0920*/  I2FP.F32.U32 R0, R4 ;  /* 0x0000000400007245 */ /* 0x000fc60000201000 */
[----:B------:R-:W1:Y:S01]  /*0930*/  LDC.64 R28, c[0x0][0x640] ;  /* 0x00019000ff1c7b82 */ /* 0x000e620000000a00 */
[----:B------:R-:W-:Y:S02]  /*0940*/  IMAD.X R11, RZ, RZ, ~R5, P0 ;  /* 0x000000ffff0b7224 */ /* 0x000fe400000e0e05 */
[----:B------:R-:W-:Y:S01]  /*0950*/  FMUL R0, R0, UR4 ;  /* 0x0000000400007c20 */ /* 0x000fe20008400000 */
[----:B------:R-:W-:Y:S01]  /*0960*/  IMAD.WIDE.U32 R6, R9, R20, R16 ;  /* 0x0000001409067225 */ /* 0x000fe200078e0010 */
[----:B------:R-:W-:-:S03]  /*0970*/  ULDC UR4, c[0x0][0x154] ;  /* 0x0000550000047ab9 */ /* 0x000fc60000000800 */
[----:B------:R-:W-:Y:S01]  /*0980*/  IMAD R8, R11, R20, RZ ;  /* 0x000000140b087224 */ /* 0x000fe200078e02ff */
[----:B------:R-:W2:Y:S01]  /*0990*/  LDC R5, c[0x0][0x144] ;  /* 0x00005100ff057b82 */ /* 0x000ea20000000800 */
[----:B------:R-:W3:Y:S02]  /*09a0*/  F2I.U32.TRUNC.NTZ R0, R0 ;  /* 0x0000000000007305 */ /* 0x000ee4000020f000 */
[----:B------:R-:W-:-:S04]  /*09b0*/  IMAD R9, R9, R21, R8 ;  /* 0x0000001509097224 */ /* 0x000fc800078e0208 */
[----:B------:R-:W-:Y:S01]  /*09c0*/  IMAD.IADD R7, R7, 0x1, R9 ;  /* 0x0000000107077824 */ /* 0x000fe200078e0209 */
[----:B------:R-:W4:Y:S01]  /*09d0*/  LDC R12, c[0x0][0x608] ;  /* 0x00018200ff0c7b82 */ /* 0x000f220000000800 */
[----:B------:R-:W-:-:S03]  /*09e0*/  IMAD.MOV.U32 R9, RZ, RZ, -0x1 ;  /* 0xffffffffff097424 */ /* 0x000fc600078e00ff */
[-CC-:B0-----:R-:W-:Y:S02]  /*09f0*/  SHF.R.U64 R20, R6, R10.reuse, R7.reuse ;  /* 0x0000000a06147219 */ /* 0x181fe40000001207 */
[----:B------:R-:W-:Y:S02]  /*0a00*/  I2FP.F32.U32 R6, R3 ;  /* 0x0000000300067245 */ /* 0x000fe40000201000 */
[----:B------:R-:W0:Y:S01]  /*0a10*/  LDC R26, c[0x0][0x658] ;  /* 0x00019600ff1a7b82 */ /* 0x000e220000000800 */
[----:B-1----:R-:W-:Y:S01]  /*0a20*/  ISETP.NE.U32.AND P0, PT, R28, RZ, PT ;  /* 0x000000ff1c00720c */ /* 0x002fe20003f05070 */
[----:B---3--:R-:W-:Y:S01]  /*0a30*/  IMAD.MOV R8, RZ, RZ, -R0 ;  /* 0x000000ffff087224 */ /* 0x008fe200078e0a00 */
[----:B------:R-:W-:Y:S01]  /*0a40*/  SHF.R.U32.HI R7, RZ, R10, R7 ;  /* 0x0000000aff077219 */ /* 0x000fe20000011607 */
[----:B------:R-:W-:Y:S01]  /*0a50*/  FMUL R6, R6, UR4 ;  /* 0x0000000406067c20 */ /* 0x000fe20008400000 */
[----:B------:R-:W-:-:S03]  /*0a60*/  ISETP.NE.AND.EX P0, PT, R29, RZ, PT, P0 ;  /* 0x000000ff1d00720c */ /* 0x000fc60003f05300 */
[----:B------:R-:W1:Y:S01]  /*0a70*/  LDC R14, c[0x0][0x148] ;  /* 0x00005200ff0e7b82 */ /* 0x000e620000000800 */
[----:B--2---:R-:W-:-:S07]  /*0a80*/  IMAD R0, R5, R8, R4 ;  /* 0x0000000805007224 */ /* 0x004fce00078e0204 */
[----:B------:R-:W2:Y:S01]  /*0a90*/  LDC R24, c[0x0][0x600] ;  /* 0x00018000ff187b82 */ /* 0x000ea20000000800 */
[-CC-:B----4-:R-:W-:Y:S02]  /*0aa0*/  SHF.R.U64 R30, R20, R12.reuse, R7.reuse ;  /* 0x0000000c141e7219 */ /* 0x190fe40000001207 */
[----:B------:R-:W-:Y:S01]  /*0ab0*/  SHF.R.U32.HI R5, RZ, R12, R7 ;  /* 0x0000000cff057219 */ /* 0x000fe20000011607 */
[----:B------:R-:W-:Y:S01]  /*0ac0*/  IMAD.MOV.U32 R7, RZ, RZ, 0x1 ;  /* 0x00000001ff077424 */ /* 0x000fe200078e00ff */
[----:B------:R3:W4:Y:S03]  /*0ad0*/  F2I.U32.TRUNC.NTZ R12, R6 ;  /* 0x00000006000c7305 */ /* 0x000726000020f000 */
[----:B------:R-:W1:Y:S01]  /*0ae0*/  LDC R15, c[0x0][0x648] ;  /* 0x00019200ff0f7b82 */ /* 0x000e620000000800 */
[-C--:B0-----:R-:W-:Y:S02]  /*0af0*/  SHF.L.U32 R4, R9, R26.reuse, RZ ;  /* 0x0000001a09047219 */ /* 0x081fe400000006ff */
[----:B------:R-:W-:-:S02]  /*0b00*/  SHF.R.U64 R32, R30, R26, R5 ;  /* 0x0000001a1e207219 */ /* 0x000fc40000001205 */
[----:B------:R-:W-:Y:S02]  /*0b10*/  LOP3.LUT R11, RZ, R4, RZ, 0x33, !PT ;  /* 0x00000004ff0b7212 */ /* 0x000fe400078e33ff */
[-C--:B------:R-:W-:Y:S01]  /*0b20*/  SHF.R.U32.HI R5, RZ, R26.reuse, R5 ;  /* 0x0000001aff057219 */ /* 0x080fe20000011605 */
[----:B------:R-:W0:Y:S01]  /*0b30*/  LDC R21, c[0x0][0x638] ;  /* 0x00018e00ff157b82 */ /* 0x000e220000000800 */
[----:B------:R-:W-:Y:S01]  /*0b40*/  SHF.L.U32 R10, R7, R26, RZ ;  /* 0x0000001a070a7219 */ /* 0x000fe200000006ff */
[----:B------:R-:W-:-:S06]  /*0b50*/  IMAD.MOV.U32 R4, RZ, RZ, R32 ;  /* 0x000000ffff047224 */ /* 0x000fcc00078e0020 */
[----:B------:R-:W0:Y:S01]  /*0b60*/  LDC R155, c[0x0][0x610] ;  /* 0x00018400ff9b7b82 */ /* 0x000e220000000800 */
[----:B---34-:R-:W-:Y:S05]  /*0b70*/  @!P0 BRA `(.L_x_7) ;  /* 0x0000000000288947 */ /* 0x018fea0003800000 */
[----:B------:R-:W3:Y:S02]  /*0b80*/  LDC R9, c[0x0][0x64c] ;  /* 0x00019300ff097b82 */ /* 0x000ee40000000800 */
[----:B---3--:R-:W-:-:S05]  /*0b90*/  IADD3 R9, P0, R32, R9, RZ ;  /* 0x0000000920097210 */ /* 0x008fca0007f1e0ff */
        /* <DEDUP_REMOVED lines=8> */
.L_x_7:
[----:B-1----:R-:W-:Y:S01]  /*0c20*/  SHF.R.U64 R4, R4, R15, R5 ;  /* 0x0000000f04047219 */ /* 0x002fe20000001205 */
[----:B--2---:R-:W-:Y:S01]  /*0c30*/  VIADD R5, R24, 0xffffffff ;  /* 0xffffffff18057836 */ /* 0x004fe20000000000 */
[----:B------:R-:W-:Y:S01]  /*0c40*/  LOP3.LUT R11, R30, R11, RZ, 0xc0, !PT ;  /* 0x0000000b1e0b7212 */ /* 0x000fe200078ec0ff */
[----:B------:R-:W-:Y:S02]  /*0c50*/  IMAD.MOV R12, RZ, RZ, -R12 ;  /* 0x000000ffff0c7224 */ /* 0x000fe400078e0a0c */
[----:B------:R-:W-:Y:S02]  /*0c60*/  IMAD.MOV R6, RZ, RZ, -R4 ;  /* 0x000000ffff067224 */ /* 0x000fe400078e0a04 */
[----:B------:R-:W-:Y:S01]  /*0c70*/  IMAD R11, R10, R4, R11 ;  /* 0x000000040a0b7224 */ /* 0x000fe200078e020b */
[----:B------:R-:W-:Y:S01]  /*0c80*/  LOP3.LUT R4, R20, R5, RZ, 0xc0, !PT ;  /* 0x0000000514047212 */ /* 0x000fe200078ec0ff */
[----:B------:R-:W-:Y:S02]  /*0c90*/  @P3 IMAD R0, R14, R12, R3 ;  /* 0x0000000c0e003224 */ /* 0x000fe400078e0203 */
[----:B0-----:R-:W-:-:S02]  /*0ca0*/  IMAD R3, R6, R21, R32 ;  /* 0x0000001506037224 */ /* 0x001fc400078e0220 */
[----:B------:R-:W-:Y:S02]  /*0cb0*/  IMAD R155, R11, R155, R0 ;  /* 0x0000009b0b9b7224 */ /* 0x000fe400078e0200 */
[----:B------:R-:W-:Y:S02]  /*0cc0*/  IMAD R4, R3, R24, R4 ;  /* 0x0000001803047224 */ /* 0x000fe400078e0204 */
[----:B------:R-:W-:-:S03]  /*0cd0*/  IMAD.MOV.U32 R0, RZ, RZ, 0x1 ;  /* 0x00000001ff007424 */ /* 0x000fc600078e00ff */
[----:B------:R-:W-:Y:S02]  /*0ce0*/  SEL R156, R4, R155, !P3 ;  /* 0x0000009b049c7207 */ /* 0x000fe40005800000 */
[----:B------:R-:W-:-:S07]  /*0cf0*/  SEL R155, R155, R4, !P3 ;  /* 0x000000049b9b7207 */ /* 0x000fce0005800000 */
.L_x_5:
[----:B------:R-:W-:-:S08]  /*0d00*/  NOP ;  /* 0x0000000000007918 */ /* 0x000fd00000000000 */
[----:B------:R-:W0:Y:S02]  /*0d10*/  USETMAXREG.TRY_ALLOC.CTAPOOL UP0, 0xe8 ;  /* 0x000000e8000079c8 */ /* 0x000e240008000600 */
[----:B0-----:R-:W-:-:S13]  /*0d20*/  PLOP3.LUT P0, PT, PT, PT, UP0, 0x80, 0x0 ;  /* 0x000000000000781c */ /* 0x001fda0003f0f008 */
[----:B------:R-:W-:Y:S05]  /*0d30*/  @!P0 BRA `(.L_x_5) ;  /* 0xfffffffc00f08947 */ /* 0x000fea000383ffff */
[----:B------:R-:W-:Y:S01]  /*0d40*/  ULDC.64 UR4, c[0x0][0x598] ;  /* 0x0001660000047ab9 */ /* 0x000fe20000000a00 */
[----:B------:R-:W-:Y:S01]  /*0d50*/  ULDC.64 UR36, c[0x0][0x208] ;  /* 0x0000820000247ab9 */ /* 0x000fe20000000a00 */
[----:B------:R-:W-:-:S04]  /*0d60*/  ISETP.NE.U32.AND P0, PT, RZ, UR4, PT ;  /* 0x00000004ff007c0c */ /* 0x000fc8000bf05070 */
[----:B------:R-:W-:-:S13]  /*0d70*/  ISETP.NE.AND.EX P0, PT, RZ, UR5, PT, P0 ;  /* 0x00000005ff007c0c */ /* 0x000fda000bf05300 */
[----:B------:R-:W-:Y:S05]  /*0d80*/  @!P0 BRA `(.L_x_8) ;  /* 0x00000000001c8947 */ /* 0x000fea0003800000 */
[----:B------:R-:W0:Y:S02]  /*0d90*/  LDC.64 R4, c[0x0][0x598] ;  /* 0x00016600ff047b82 */ /* 0x000e240000000a00 */
[----:B0-----:R-:W2:Y:S02]  /*0da0*/  LDG.E.64 R4, desc[UR36][R4.64] ;  /* 0x0000002404047981 */ /* 0x001ea4000c1e1b00 */
[----:B--2---:R-:W-:-:S04]  /*0db0*/  ISETP.NE.U32.AND P0, PT, R4, RZ, PT ;  /* 0x000000ff0400720c */ /* 0x004fc80003f05070 */
[----:B------:R-:W-:-:S13]  /*0dc0*/  ISETP.NE.AND.EX P0, PT, R5, RZ, PT, P0 ;  /* 0x000000ff0500720c */ /* 0x000fda0003f05300 */
[----:B------:R-:W-:Y:S05]  /*0dd0*/  @!P0 BRA `(.L_x_8) ;  /* 0x0000000000088947 */ /* 0x000fea0003800000 */
[----:B------:R0:W5:Y:S01]  /*0de0*/  LD.E R153, desc[UR36][R4.64] ;  /* 0x0000002404997980 */ /* 0x000162000c101900 */
[----:B------:R-:W-:Y:S05]  /*0df0*/  BRA `(.L_x_9) ;  /* 0x0000000000247947 */ /* 0x000fea0003800000 */
.L_x_8:
[----:B------:R-:W-:Y:S02]  /*0e00*/  ULDC.64 UR4, c[0x0][0x588] ;  /* 0x0001620000047ab9 */ /* 0x000fe40000000a00 */
[----:B------:R-:W-:-:S04]  /*0e10*/  ISETP.NE.U32.AND P0, PT, RZ, UR4, PT ;  /* 0x00000004ff007c0c */ /* 0x000fc8000bf05070 */
[----:B------:R-:W-:-:S13]  /*0e20*/  ISETP.NE.AND.EX P0, PT, RZ, UR5, PT, P0 ;  /* 0x00000005ff007c0c */ /* 0x000fda000bf05300 */
[----:B------:R-:W-:Y:S05]  /*0e30*/  @!P0 BRA `(.L_x_10) ;  /* 0x00000000000c8947 */ /* 0x000fea0003800000 */
[----:B------:R-:W0:Y:S02]  /*0e40*/  LDC.64 R4, c[0x0][0x588] ;  /* 0x00016200ff047b82 */ /* 0x000e240000000a00 */
[----:B0-----:R1:W5:Y:S01]  /*0e50*/  LDG.E R153, desc[UR36][R4.64] ;  /* 0x0000002404997981 */ /* 0x001362000c1e1900 */
[----:B------:R-:W-:Y:S05]  /*0e60*/  BRA `(.L_x_9) ;  /* 0x0000000000087947 */ /* 0x000fea0003800000 */
.L_x_10:
[----:B------:R-:W-:Y:S02]  /*0e70*/  ULDC UR4, c[0x0][0x580] ;  /* 0x0001600000047ab9 */ /* 0x000fe40000000800 */
[----:B------:R-:W-:-:S07]  /*0e80*/  IMAD.U32 R153, RZ, RZ, UR4 ;  /* 0x00000004ff997e24 */ /* 0x000fce000f8e00ff */
.L_x_9:
[----:B------:R-:W-:Y:S02]  /*0e90*/  ULDC.64 UR4, c[0x0][0x5a0] ;  /* 0x0001680000047ab9 */ /* 0x000fe40000000a00 */
[----:B------:R-:W-:-:S04]  /*0ea0*/  ISETP.NE.U32.AND P0, PT, RZ, UR4, PT ;  /* 0x00000004ff007c0c */ /* 0x000fc8000bf05070 */
[----:B------:R-:W-:-:S13]  /*0eb0*/  ISETP.NE.AND.EX P0, PT, RZ, UR5, PT, P0 ;  /* 0x00000005ff007c0c */ /* 0x000fda000bf05300 */
[----:B------:R-:W-:Y:S05]  /*0ec0*/  @!P0 BRA `(.L_x_11) ;  /* 0x00000000001c8947 */ /* 0x000fea0003800000 */
[----:B01----:R-:W0:Y:S02]  /*0ed0*/  LDC.64 R4, c[0x0][0x5a0] ;  /* 0x00016800ff047b82 */ /* 0x003e240000000a00 */
[----:B0-----:R-:W2:Y:S02]  /*0ee0*/  LDG.E.64 R4, desc[UR36][R4.64] ;  /* 0x0000002404047981 */ /* 0x001ea4000c1e1b00 */
[----:B--2---:R-:W-:-:S04]  /*0ef0*/  ISETP.NE.U32.AND P0, PT, R4, RZ, PT ;  /* 0x000000ff0400720c */ /* 0x004fc80003f05070 */
[----:B------:R-:W-:-:S13]  /*0f00*/  ISETP.NE.AND.EX P0, PT, R5, RZ, PT, P0 ;  /* 0x000000ff0500720c */ /* 0x000fda0003f05300 */
[----:B------:R-:W-:Y:S05]  /*0f10*/  @!P0 BRA `(.L_x_11) ;  /* 0x0000000000088947 */ /* 0x000fea0003800000 */
[----:B------:R0:W5:Y:S01]  /*0f20*/  LD.E R154, desc[UR36][R4.64] ;  /* 0x00000024049a7980 */ /* 0x000162000c101900 */
[----:B------:R-:W-:Y:S05]  /*0f30*/  BRA `(.L_x_12) ;  /* 0x0000000000247947 */ /* 0x000fea0003800000 */
.L_x_11:
[----:B------:R-:W-:Y:S02]  /*0f40*/  ULDC.64 UR4, c[0x0][0x590] ;  /* 0x0001640000047ab9 */ /* 0x000fe40000000a00 */
[----:B------:R-:W-:-:S04]  /*0f50*/  ISETP.NE.U32.AND P0, PT, RZ, UR4, PT ;  /* 0x00000004ff007c0c */ /* 0x000fc8000bf05070 */
[----:B------:R-:W-:-:S13]  /*0f60*/  ISETP.NE.AND.EX P0, PT, RZ, UR5, PT, P0 ;  /* 0x00000005ff007c0c */ /* 0x000fda000bf05300 */
[----:B------:R-:W-:Y:S05]  /*0f70*/  @!P0 BRA `(.L_x_13) ;  /* 0x00000000000c8947 */ /* 0x000fea0003800000 */
[----:B01----:R-:W0:Y:S02]  /*0f80*/  LDC.64 R4, c[0x0][0x590] ;  /* 0x00016400ff047b82 */ /* 0x003e240000000a00 */
[----:B0-----:R1:W5:Y:S01]  /*0f90*/  LDG.E R154, desc[UR36][R4.64] ;  /* 0x00000024049a7981 */ /* 0x001362000c1e1900 */
[----:B------:R-:W-:Y:S05]  /*0fa0*/  BRA `(.L_x_12) ;  /* 0x0000000000087947 */ /* 0x000fea0003800000 */
.L_x_13:
[----:B------:R-:W-:Y:S02]  /*0fb0*/  ULDC UR4, c[0x0][0x584] ;  /* 0x0001610000047ab9 */ /* 0x000fe40000000800 */
[----:B------:R-:W-:-:S07]  /*0fc0*/  IMAD.U32 R154, RZ, RZ, UR4 ;  /* 0x00000004ff9a7e24 */ /* 0x000fce000f8e00ff */
.L_x_12:
[----:B------:R-:W-:-:S13]  /*0fd0*/  LOP3.LUT P0, RZ, R0, 0xff, RZ, 0xc0, !PT ;  /* 0x000000ff00ff7812 */ /* 0x000fda000780c0ff */
[----:B------:R-:W-:Y:S05]  /*0fe0*/  @!P0 EXIT ;  /* 0x000000000000894d */ /* 0x000fea0003800000 */
[----:B------:R-:W-:Y:S01]  /*0ff0*/  ULDC UR4, c[0x0][0x28c] ;  /* 0x0000a30000047ab9 */ /* 0x000fe20000000800 */
[----:B------:R-:W-:Y:S01]  /*1000*/  LOP3.LUT R158, R19, 0x1, RZ, 0xfc, !PT ;  /* 0x00000001139e7812 */ /* 0x000fe200078efcff */
[----:B------:R-:W-:Y:S01]  /*1010*/  UIADD3 UR4, UR4, 0xf, URZ ;  /* 0x0000000f04047890 */ /* 0x000fe2000fffe03f */
[----:B------:R-:W-:Y:S01]  /*1020*/  UMOV UR38, URZ ;  /* 0x0000003f00267c82 */ /* 0x000fe20008000000 */
[----:B------:R-:W-:Y:S02]  /*1030*/  UMOV UR39, URZ ;  /* 0x0000003f00277c82 */ /* 0x000fe40008000000 */
[----:B------:R-:W-:-:S04]  /*1040*/  USHF.R.S32.HI UR5, URZ, 0x1f, UR4 ;  /* 0x0000001f3f057899 */ /* 0x000fc80008011404 */
[----:B------:R-:W-:-:S04]  /*1050*/  ULEA.HI UR5, UR5, UR4, URZ, 0x4 ;  /* 0x0000000405057291 */ /* 0x000fc8000f8f203f */
[----:B------:R-:W-:-:S12]  /*1060*/  USHF.R.S32.HI UR40, URZ, 0x4, UR5 ;  /* 0x000000043f287899 */ /* 0x000fd80008011405 */
.L_x_255:
[----:B------:R-:W-:Y:S01]  /*1070*/  LOP3.LUT R0, R18, 0x80, RZ, 0xc0, !PT ;  /* 0x0000008012007812 */ /* 0x000fe200078ec0ff */
[----:B--2---:R-:W2:Y:S01]  /*1080*/  S2UR UR6, SR_CgaCtaId ;  /* 0x00000000000679c3 */ /* 0x004ea20000008800 */
[----:B------:R-:W-:Y:S02]  /*1090*/  UMOV UR41, 0x400 ;  /* 0x0000040000297882 */ /* 0x000fe40000000000 */
[----:B------:R-:W-:-:S06]  /*10a0*/  SHF.R.U32.HI R0, RZ, 0x7, R0 ;  /* 0x00000007ff007819 */ /* 0x000fcc0000011600 */
[----:B---3--:R-:W3:Y:S01]  /*10b0*/  SHFL.IDX PT, R0, R0, RZ, 0x1f ;  /* 0x00001fff00007589 */ /* 0x008ee200000e0000 */
[----:B--2---:R-:W-:Y:S01]  /*10c0*/  ULEA UR41, UR6, UR41, 0x18 ;  /* 0x0000002906297291 */ /* 0x004fe2000f8ec03f */
[----:B---3--:R-:W-:-:S13]  /*10d0*/  R2UR UR4, R0 ;  /* 0x00000000000472ca */ /* 0x008fda00000e0000 */
[----:B------:R-:W-:-:S04]  /*10e0*/  ULEA.HI UR5, UR4, UR4, URZ, 0x1 ;  /* 0x0000000404057291 */ /* 0x000fc8000f8f083f */
[----:B------:R-:W-:-:S04]  /*10f0*/  ULOP3.LUT UR5, UR5, 0x1ffffe, URZ, 0xc0, !UPT ;  /* 0x001ffffe05057892 */ /* 0x000fc8000f8ec03f */
[----:B------:R-:W-:-:S03]  /*1100*/  UIADD3 UR5, UR4, -UR5, URZ ;  /* 0x8000000504057290 */ /* 0x000fc6000fffe03f */
[----:B------:R-:W-:Y:S01]  /*1110*/  ULDC UR4, c[0x0][0x28c] ;  /* 0x0000a30000047ab9 */ /* 0x000fe20000000800 */
[----:B------:R-:W-:Y:S01]  /*1120*/  ULEA UR5, UR5, UR41, 0xb ;  /* 0x0000002905057291 */ /* 0x000fe2000f8e583f */
[----:B------:R-:W-:-:S03]  /*1130*/  ISETP.LT.AND P0, PT, RZ, UR4, PT ;  /* 0x00000004ff007c0c */ /* 0x000fc6000bf01270 */
[----:B------:R-:W-:-:S04]  /*1140*/  UIADD3 UR5, UR5, 0x180, URZ ;  /* 0x0000018005057890 */ /* 0x000fc8000fffe03f */
[----:B------:R-:W-:-:S04]  /*1150*/  USHF.R.U32.HI UR5, URZ, 0x4, UR5 ;  /* 0x000000043f057899 */ /* 0x000fc80008011605 */
[----:B------:R-:W-:Y:S02]  /*1160*/  ULOP3.LUT UR42, UR5, 0x3fff, URZ, 0xc0, !UPT ;  /* 0x00003fff052a7892 */ /* 0x000fe4000f8ec03f */
[----:B01---5:R-:W-:Y:S10]  /*1170*/  @P0 BRA `(.L_x_14) ;  /* 0x0000000000400947 */ /* 0x023ff40003800000 */
[----:B------:R-:W-:Y:S01]  /*1180*/  MOV R0, 0x0 ;  /* 0x0000000000007802 */ /* 0x000fe20000000f00 */
[----:B------:R-:W-:Y:S01]  /*1190*/  ULDC.64 UR4, c[0x4][0x68] ;  /* 0x01001a0000047ab9 */ /* 0x000fe20000000a00 */
[----:B------:R-:W-:Y:S01]  /*11a0*/  ULDC.64 UR6, c[0x4][0x8] ;  /* 0x0100020000067ab9 */ /* 0x000fe20000000a00 */
[----:B01----:R-:W-:Y:S01]  /*11b0*/  IMAD.U32 R4, RZ, RZ, UR4 ;  /* 0x00000004ff047e24 */ /* 0x003fe2000f8e00ff */
[----:B------:R0:W1:Y:S01]  /*11c0*/  LDC.64 R14, c[0x4][R0] ;  /* 0x01000000000e7b82 */ /* 0x0000620000000a00 */
[----:B------:R-:W-:Y:S01]  /*11d0*/  IMAD.U32 R5, RZ, RZ, UR5 ;  /* 0x00000005ff057e24 */ /* 0x000fe2000f8e00ff */
[----:B------:R-:W-:Y:S01]  /*11e0*/  ULDC.64 UR4, c[0x4][0x70] ;  /* 0x01001c0000047ab9 */ /* 0x000fe20000000a00 */
[----:B------:R-:W-:Y:S02]  /*11f0*/  IMAD.U32 R10, RZ, RZ, UR6 ;  /* 0x00000006ff0a7e24 */ /* 0x000fe4000f8e00ff */
[----:B------:R-:W-:Y:S02]  /*1200*/  IMAD.U32 R6, RZ, RZ, UR4 ;  /* 0x00000004ff067e24 */ /* 0x000fe4000f8e00ff */
[----:B------:R-:W-:-:S02]  /*1210*/  IMAD.U32 R7, RZ, RZ, UR5 ;  /* 0x00000005ff077e24 */ /* 0x000fc4000f8e00ff */
[----:B------:R-:W-:Y:S02]  /*1220*/  IMAD.U32 R11, RZ, RZ, UR7 ;  /* 0x00000007ff0b7e24 */ /* 0x000fe4000f8e00ff */
[----:B------:R-:W-:Y:S02]  /*1230*/  IMAD.MOV.U32 R8, RZ, RZ, 0x1e1 ;  /* 0x000001e1ff087424 */ /* 0x000fe400078e00ff */
[----:B------:R-:W-:Y:S02]  /*1240*/  IMAD.MOV.U32 R12, RZ, RZ, 0x1 ;  /* 0x00000001ff0c7424 */ /* 0x000fe400078e00ff */
[----:B0-----:R-:W-:-:S07]  /*1250*/  IMAD.MOV.U32 R13, RZ, RZ, RZ ;  /* 0x000000ffff0d7224 */ /* 0x001fce00078e00ff */
[----:B------:R-:W-:-:S07]  /*1260*/  LEPC R20, `(.L_x_14) ;  /* 0x000000001014794e */ /* 0x000fce0000000000 */
[----:B-1---5:R-:W-:Y:S05]  /*1270*/  CALL.ABS.NOINC R14 ;  /* 0x000000000e007343 */ /* 0x022fea0003c00000 */
.L_x_14:
[----:B------:R-:W-:-:S13]  /*1280*/  ISETP.NE.AND P0, PT, R158, 0x3, PT ;  /* 0x000000039e00780c */ /* 0x000fda0003f05270 */
[----:B------:R-:W-:Y:S05]  /*1290*/  @!P0 BRA `(.L_x_15) ;  /* 0x0000000000048947 */ /* 0x000fea0003800000 */
[----:B------:R-:W-:Y:S01]  /*12a0*/  BPT.TRAP 0x1 ;  /* 0x000000040000795c */ /* 0x000fe20000300000 */
.L_x_15:
[----:B------:R-:W-:Y:S02]  /*12b0*/  IMAD.U32 R3, RZ, RZ, UR39 ;  /* 0x00000027ff037e24 */ /* 0x000fe4000f8e00ff */
[----:B------:R-:W-:-:S03]  /*12c0*/  IMAD.U32 R0, RZ, RZ, UR38 ;  /* 0x00000026ff007e24 */ /* 0x000fc6000f8e00ff */
[----:B------:R-:W-:Y:S02]  /*12d0*/  LEA R3, R3, UR41, 0x3 ;  /* 0x0000002903037c11 */ /* 0x000fe4000f8e18ff */
[----:B------:R-:W-:-:S04]  /*12e0*/  SHF.L.U32 R0, R0, 0x1f, RZ ;  /* 0x0000001f00007819 */ /* 0x000fc800000006ff */
[----:B------:R2:W3:Y:S01]  /*12f0*/  SYNCS.PHASECHK.TRANS64.TRYWAIT P1, [R3+URZ], R0 ;  /* 0x00000000030075a7 */ /* 0x0004e2000802017f */
[----:B------:R-:W-:Y:S05]  /*1300*/  @!P0 BRA `(.L_x_16) ;  /* 0x0000000000048947 */ /* 0x000fea0003800000 */
[----:B------:R-:W-:Y:S01]  /*1310*/  BPT.TRAP 0x1 ;  /* 0x000000040000795c */ /* 0x000fe20000300000 */
.L_x_16:
[----:B---3--:R-:W-:Y:S05]  /*1320*/  @P1 BRA `(.L_x_17) ;  /* 0x0000000000081947 */ /* 0x008fea0003800000 */
[----:B------:R-:W3:Y:S02]  /*1330*/  SYNCS.PHASECHK.TRANS64.TRYWAIT P1, [R3+URZ], R0 ;  /* 0x00000000030075a7 */ /* 0x000ee4000802017f */
[----:B---3--:R-:W-:Y:S05]  /*1340*/  @!P1 BRA `(.L_x_18) ;  /* 0x000000d0002c9947 */ /* 0x008fea0003800000 */
.L_x_17:
[----:B------:R-:W-:-:S04]  /*1350*/  UISETP.LT.AND UP0, UPT, UR40, 0x1, UPT ;  /* 0x000000012800788c */ /* 0x000fc8000bf01270 */
[----:B------:R-:W-:-:S06]  /*1360*/  USEL UR4, UR40, 0x1, UP0 ;  /* 0x0000000128047887 */ /* 0x000fcc0008000000 */
[----:B--23--:R-:W-:Y:S01]  /*1370*/  IMAD.U32 R0, RZ, RZ, UR4 ;  /* 0x00000004ff007e24 */ /* 0x00cfe2000f8e00ff */
[----:B------:R-:W-:Y:S05]  /*1380*/  WARPSYNC.ALL ;  /* 0x0000000000007948 */ /* 0x000fea0003800000 */
[----:B------:R-:W-:-:S04]  /*1390*/  IADD3 R0, -R0, UR40, RZ ;  /* 0x0000002800007c10 */ /* 0x000fc8000fffe1ff */
[----:B------:R-:W-:Y:S01]  /*13a0*/  ISETP.GE.AND P1, PT, R0, 0x1, PT ;  /* 0x000000010000780c */ /* 0x000fe20003f26270 */
[----:B------:R-:W-:Y:S01]  /*13b0*/  UIADD3 UR4, UR41, 0x30180, URZ ;  /* 0x0003018029047890 */ /* 0x000fe2000fffe03f */
[----:B------:R-:W-:Y:S01]  /*13c0*/  WARPGROUP.ARRIVE ;  /* 0x00000000000079c5 */ /* 0x000fe20000000000 */
[----:B------:R-:W-:Y:S02]  /*13d0*/  ULOP3.LUT UR8, UR42, 0x10000, URZ, 0xfc, !UPT ;  /* 0x000100002a087892 */ /* 0x000fe4000f8efc3f */
[----:B------:R-:W-:Y:S01]  /*13e0*/  USHF.R.U32.HI UR4, URZ, 0x4, UR4 ;  /* 0x000000043f047899 */ /* 0x000fe20008011604 */
[----:B------:R-:W-:Y:S01]  /*13f0*/  UMOV UR5, 0xc0000010 ;  /* 0xc000001000057882 */ /* 0x000fe20000000000 */
[----:B------:R-:W-:Y:S02]  /*1400*/  UMOV UR7, 0xc0000010 ;  /* 0xc000001000077882 */ /* 0x000fe40000000000 */
[----:B------:R-:W-:-:S04]  /*1410*/  ULOP3.LUT UR4, UR4, 0x3fff, URZ, 0xc0, !UPT ;  /* 0x00003fff04047892 */ /* 0x000fc8000f8ec03f */
[----:B------:R-:W-:Y:S02]  /*1420*/  ULOP3.LUT UR9, UR4, 0x10000, URZ, 0xfc, !UPT ;  /* 0x0001000004097892 */ /* 0x000fe4000f8efc3f */
[----:B------:R-:W-:Y:S02]  /*1430*/  ULEA UR4, UR39, UR8, 0xa ;  /* 0x0000000827047291 */ /* 0x000fe4000f8e503f */
[----:B------:R-:W-:Y:S02]  /*1440*/  ULEA UR6, UR39, UR9, 0x7 ;  /* 0x0000000927067291 */ /* 0x000fe4000f8e383f */
[----:B------:R-:W-:Y:S02]  /*1450*/  UIADD3 UR10, UR4, 0x100, URZ ;  /* 0x00000100040a7890 */ /* 0x000fe4000fffe03f */
[----:B------:R-:W-:Y:S02]  /*1460*/  UIADD3 UR11, UR4, 0x200, URZ ;  /* 0x00000200040b7890 */ /* 0x000fe4000fffe03f */
[----:B------:R-:W-:-:S03]  /*1470*/  UIADD3 UR12, UR4, 0x300, URZ ;  /* 0x00000300040c7890 */ /* 0x000fc6000fffe03f */
[----:B------:R-:W-:Y:S01]  /*1480*/  HGMMA.64x64x16.F32 R120, gdesc[UR4], RZ, !UPT, gsb0 ;  /* 0x00e00000047879f0 */ /* 0x000fe2000c0008ff */
[----:B------:R-:W-:Y:S01]  /*1490*/  UMOV UR4, UR10 ;  /* 0x0000000a00047c82 */ /* 0x000fe20008000000 */
[----:B------:R-:W-:Y:S01]  /*14a0*/  UMOV UR5, 0xc0000010 ;  /* 0xc000001000057882 */ /* 0x000fe20000000000 */
[----:B------:R-:W-:Y:S02]  /*14b0*/  WARPGROUP.DEPBAR.LE gsb0, 0x0 ;  /* 0x00008000000079c5 */ /* 0x000fe40000010000 */
[----:B------:R-:W-:-:S06]  /*14c0*/  WARPGROUP.ARRIVE ;  /* 0x00000000000079c5 */ /* 0x000fcc0000000000 */
        /* <DEDUP_REMOVED lines=10> */
[----:B------:R-:W-:Y:S03]  /*1570*/  HGMMA.64x64x16.F32 R24, gdesc[UR4], RZ, !UPT, gsb0 ;  /* 0x00e00000041879f0 */ /* 0x000fe6000c0008ff */
[----:B------:R-:W-:Y:S02]  /*1580*/  WARPGROUP.DEPBAR.LE gsb0, 0x0 ;  /* 0x00008000000079c5 */ /* 0x000fe40000010000 */
[----:B------:R-:W-:Y:S05]  /*1590*/  @!P1 BRA `(.L_x_19) ;  /* 0x0000000000fc9947 */ /* 0x000fea0003800000 */
[----:B------:R-:W-:Y:S01]  /*15a0*/  UIADD3 UR4, UR39, 0x1, URZ ;  /* 0x0000000127047890 */ /* 0x000fe2000fffe03f */
[----:B------:R-:W-:Y:S01]  /*15b0*/  IMAD.MOV.U32 R3, RZ, RZ, R0 ;  /* 0x000000ffff037224 */ /* 0x000fe200078e0000 */
[----:B------:R-:W-:Y:S02]  /*15c0*/  UMOV UR11, UR39 ;  /* 0x00000027000b7c82 */ /* 0x000fe40008000000 */
[----:B------:R-:W-:-:S04]  /*15d0*/  UISETP.NE.AND UP0, UPT, UR4, 0xc, UPT ;  /* 0x0000000c0400788c */ /* 0x000fc8000bf05270 */
[----:B------:R-:W-:Y:S02]  /*15e0*/  USEL UR5, URZ, 0x1, UP0 ;  /* 0x000000013f057887 */ /* 0x000fe40008000000 */
[----:B------:R-:W-:Y:S02]  /*15f0*/  USEL UR10, UR4, URZ, UP0 ;  /* 0x0000003f040a7287 */ /* 0x000fe40008000000 */
[----:B------:R-:W-:-:S06]  /*1600*/  ULOP3.LUT UR5, UR38, UR5, URZ, 0x3c, !UPT ;  /* 0x0000000526057292 */ /* 0x000fcc000f8e3c3f */
[----:B------:R-:W-:-:S07]  /*1610*/  IMAD.U32 R6, RZ, RZ, UR5 ;  /* 0x00000005ff067e24 */ /* 0x000fce000f8e00ff */
.L_x_26:
[----:B------:R-:W-:Y:S05]  /*1620*/  @!P0 BRA `(.L_x_20) ;  /* 0x0000000000048947 */ /* 0x000fea0003800000 */
[----:B------:R-:W-:Y:S01]  /*1630*/  BPT.TRAP 0x1 ;  /* 0x000000040000795c */ /* 0x000fe20000300000 */
.L_x_20:
[----:B------:R-:W-:Y:S01]  /*1640*/  ULEA UR4, UR10, UR41, 0x3 ;  /* 0x000000290a047291 */ /* 0x000fe2000f8e183f */
[----:B01----:R-:W-:-:S08]  /*1650*/  SHF.L.U32 R4, R6, 0x1f, RZ ;  /* 0x0000001f06047819 */ /* 0x003fd000000006ff */
[----:B------:R0:W1:Y:S01]  /*1660*/  SYNCS.PHASECHK.TRANS64.TRYWAIT P1, [UR4], R4 ;  /* 0x00000004ff0075a7 */ /* 0x0000620008020144 */
[----:B------:R-:W-:Y:S05]  /*1670*/  @!P0 BRA `(.L_x_21) ;  /* 0x0000000000048947 */ /* 0x000fea0003800000 */
[----:B------:R-:W-:Y:S01]  /*1680*/  BPT.TRAP 0x1 ;  /* 0x000000040000795c */ /* 0x000fe20000300000 */
.L_x_21:
[----:B-1----:R-:W-:Y:S05]  /*1690*/  @P1 BRA `(.L_x_22) ;  /* 0x0000000000081947 */ /* 0x002fea0003800000 */
[----:B------:R-:W1:Y:S02]  /*16a0*/  SYNCS.PHASECHK.TRANS64.TRYWAIT P1, [UR4], R4 ;  /* 0x00000004ff0075a7 */ /* 0x000e640008020144 */
[----:B-1----:R-:W-:Y:S05]  /*16b0*/  @!P1 BRA `(.L_x_23) ;  /* 0x000000cc00649947 */ /* 0x002fea0003800000 */
.L_x_22:
[----:B------:R-:W-:Y:S01]  /*16c0*/  ULEA UR4, UR10, UR8, 0xa ;  /* 0x000000080a047291 */ /* 0x000fe2000f8e503f */
[----:B------:R-:W-:Y:S01]  /*16d0*/  WARPGROUP.ARRIVE ;  /* 0x00000000000079c5 */ /* 0x000fe20000000000 */
[----:B------:R-:W-:Y:S01]  /*16e0*/  ULEA UR6, UR10, UR9, 0x7 ;  /* 0x000000090a067291 */ /* 0x000fe2000f8e383f */
[----:B------:R-:W-:Y:S01]  /*16f0*/  UMOV UR5, 0xc0000010 ;  /* 0xc000001000057882 */ /* 0x000fe20000000000 */
[----:B------:R-:W-:Y:S01]  /*1700*/  UMOV UR7, 0xc0000010 ;  /* 0xc000001000077882 */ /* 0x000fe20000000000 */
[----:B------:R-:W-:Y:S02]  /*1710*/  UIADD3 UR12, UR4, 0x100, URZ ;  /* 0x00000100040c7890 */ /* 0x000fe4000fffe03f */
[----:B------:R-:W-:Y:S02]  /*1720*/  UIADD3 UR13, UR4, 0x200, URZ ;  /* 0x00000200040d7890 */ /* 0x000fe4000fffe03f */
[----:B------:R-:W-:Y:S02]  /*1730*/  UIADD3 UR14, UR4, 0x300, URZ ;  /* 0x00000300040e7890 */ /* 0x000fe4000fffe03f */
[----:B------:R-:W-:Y:S01]  /*1740*/  HGMMA.64x64x16.F32 R120, gdesc[UR4], R120, gsb0 ;  /* 0x00e00000047879f0 */ /* 0x000fe20008000878 */
[----:B------:R-:W-:Y:S01]  /*1750*/  UMOV UR5, 0xc0000010 ;  /* 0xc000001000057882 */ /* 0x000fe20000000000 */
[----:B------:R-:W-:Y:S01]  /*1760*/  UMOV UR4, UR12 ;  /* 0x0000000c00047c82 */ /* 0x000fe20008000000 */
[----:B------:R-:W-:-:S02]  /*1770*/  WARPGROUP.DEPBAR.LE gsb0, 0x0 ;  /* 0x00008000000079c5 */ /* 0x000fc40000010000 */
[----:B------:R-:W-:-:S06]  /*1780*/  WARPGROUP.ARRIVE ;  /* 0x00000000000079c5 */ /* 0x000fcc0000000000 */
[----:B------:R-:W-:Y:S01]  /*1790*/  HGMMA.64x64x16.F32 R88, gdesc[UR4], R88, gsb0 ;  /* 0x00e00000045879f0 */ /* 0x000fe20008000858 */
[----:B------:R-:W-:Y:S01]  /*17a0*/  UMOV UR4, UR13 ;  /* 0x0000000d00047c82 */ /* 0x000fe20008000000 */
[----:B------:R-:W-:Y:S01]  /*17b0*/  UMOV UR5, 0xc0000010 ;  /* 0xc000001000057882 */ /* 0x000fe20000000000 */
[----:B------:R-:W-:Y:S02]  /*17c0*/  WARPGROUP.DEPBAR.LE gsb0, 0x0 ;  /* 0x00008000000079c5 */ /* 0x000fe40000010000 */
[----:B------:R-:W-:-:S06]  /*17d0*/  WARPGROUP.ARRIVE ;  /* 0x00000000000079c5 */ /* 0x000fcc0000000000 */
[----:B------:R-:W-:Y:S01]  /*17e0*/  HGMMA.64x64x16.F32 R56, gdesc[UR4], R56, gsb0 ;  /* 0x00e00000043879f0 */ /* 0x000fe20008000838 */
[----:B------:R-:W-:Y:S01]  /*17f0*/  UMOV UR4, UR14 ;  /* 0x0000000e00047c82 */ /* 0x000fe20008000000 */
[----:B------:R-:W-:Y:S01]  /*1800*/  UMOV UR5, 0xc0000010 ;  /* 0xc000001000057882 */ /* 0x000fe20000000000 */
[----:B------:R-:W-:Y:S02]  /*1810*/  WARPGROUP.DEPBAR.LE gsb0, 0x0 ;  /* 0x00008000000079c5 */ /* 0x000fe40000010000 */
[----:B------:R-:W-:-:S06]  /*1820*/  WARPGROUP.ARRIVE ;  /* 0x00000000000079c5 */ /* 0x000fcc0000000000 */
[----:B------:R-:W-:Y:S03]  /*1830*/  HGMMA.64x64x16.F32 R24, gdesc[UR4], R24, gsb0 ;  /* 0x00e00000041879f0 */ /* 0x000fe60008000818 */
[----:B------:R-:W-:Y:S02]  /*1840*/  WARPGROUP.DEPBAR.LE gsb0, 0x0 ;  /* 0x00008000000079c5 */ /* 0x000fe40000010000 */
[----:B------:R-:W-:Y:S05]  /*1850*/  @!P0 BRA `(.L_x_24) ;  /* 0x0000000000048947 */ /* 0x000fea0003800000 */
[----:B------:R-:W-:Y:S01]  /*1860*/  BPT.TRAP 0x1 ;  /* 0x000000040000795c */ /* 0x000fe20000300000 */
.L_x_24:
[----:B------:R-:W-:Y:S01]  /*1870*/  ULEA UR4, UR11, UR41, 0x3 ;  /* 0x000000290b047291 */ /* 0x000fe2000f8e183f */
[----:B------:R-:W-:-:S03]  /*1880*/  ISETP.GT.U32.AND P1, PT, R19, 0x1, PT ;  /* 0x000000011300780c */ /* 0x000fc60003f24070 */
[----:B------:R-:W-:-:S04]  /*1890*/  UIADD3 UR4, UR4, 0x60, URZ ;  /* 0x0000006004047890 */ /* 0x000fc8000fffe03f */
[----:B------:R-:W-:-:S09]  /*18a0*/  UPRMT UR4, URZ, 0x654, UR4 ;  /* 0x000006543f047896 */ /* 0x000fd20008000004 */
[----:B------:R-:W-:Y:S01]  /*18b0*/  SYNCS.ARRIVE.TRANS64.RED.A1T0 RZ, [UR4], RZ ;  /* 0x000000ffffff79a7 */ /* 0x000fe20008100404 */
[----:B------:R-:W-:Y:S05]  /*18c0*/  @P1 BRA `(.L_x_25) ;  /* 0x0000000000041947 */ /* 0x000fea0003800000 */
[----:B------:R-:W-:Y:S01]  /*18d0*/  BPT.TRAP 0x1 ;  /* 0x000000040000795c */ /* 0x000fe20000300000 */
.L_x_25:
[----:B------:R-:W-:Y:S01]  /*18e0*/  UIADD3 UR10, UR10, 0x1, URZ ;  /* 0x000000010a0a7890 */ /* 0x000fe2000fffe03f */
[C---:B------:R-:W-:Y:S01]  /*18f0*/  ISETP.GT.AND P1, PT, R3.reuse, 0x1, PT ;  /* 0x000000010300780c */ /* 0x040fe20003f24270 */
[----:B------:R-:W-:Y:S01]  /*1900*/  UIADD3 UR11, UR11, 0x1, URZ ;  /* 0x000000010b0b7890 */ /* 0x000fe2000fffe03f */
[----:B------:R-:W-:Y:S01]  /*1910*/  VIADD R3, R3, 0xffffffff ;  /* 0xffffffff03037836 */ /* 0x000fe20000000000 */
[----:B------:R-:W-:Y:S02]  /*1920*/  UISETP.NE.AND UP0, UPT, UR10, 0xc, UPT ;  /* 0x0000000c0a00788c */ /* 0x000fe4000bf05270 */
[----:B------:R-:W-:Y:S02]  /*1930*/  UISETP.NE.AND UP1, UPT, UR11, 0xc, UPT ;  /* 0x0000000c0b00788c */ /* 0x000fe4000bf25270 */
[----:B------:R-:W-:Y:S02]  /*1940*/  USEL UR4, URZ, 0x1, UP0 ;  /* 0x000000013f047887 */ /* 0x000fe40008000000 */
[----:B------:R-:W-:-:S02]  /*1950*/  USEL UR10, UR10, URZ, UP0 ;  /* 0x0000003f0a0a7287 */ /* 0x000fc40008000000 */
[----:B------:R-:W-:Y:S02]  /*1960*/  USEL UR11, UR11, URZ, UP1 ;  /* 0x0000003f0b0b7287 */ /* 0x000fe40008800000 */
[----:B------:R-:W-:Y:S01]  /*1970*/  LOP3.LUT R6, R6, UR4, RZ, 0x3c, !PT ;  /* 0x0000000406067c12 */ /* 0x000fe2000f8e3cff */
[----:B------:R-:W-:Y:S09]  /*1980*/  @P1 BRA `(.L_x_26) ;  /* 0xfffffffc00241947 */ /* 0x000ff2000383ffff */
.L_x_19:
[----:B------:R-:W2:Y:S02]  /*1990*/  LDC R3, c[0x0][0x28c] ;  /* 0x0000a300ff037b82 */ /* 0x000ea40000000800 */
[----:B--2---:R-:W-:-:S13]  /*19a0*/  ISETP.GE.AND P1, PT, R3, 0x1, PT ;  /* 0x000000010300780c */ /* 0x004fda0003f26270 */
[----:B------:R-:W-:Y:S05]  /*19b0*/  @!P1 BRA `(.L_x_27) ;  /* 0x0000000000349947 */ /* 0x000fea0003800000 */
[----:B------:R-:W-:Y:S05]  /*19c0*/  @!P0 BRA `(.L_x_28) ;  /* 0x0000000000048947 */ /* 0x000fea0003800000 */
[----:B------:R-:W-:Y:S01]  /*19d0*/  BPT.TRAP 0x1 ;  /* 0x000000040000795c */ /* 0x000fe20000300000 */
.L_x_28:
[----:B------:R-:W-:Y:S01]  /*19e0*/  VIADD R0, R0, UR39 ;  /* 0x0000002700007c36 */ /* 0x000fe20008000000 */
[----:B------:R-:W-:-:S03]  /*19f0*/  ISETP.GT.U32.AND P0, PT, R19, 0x1, PT ;  /* 0x000000011300780c */ /* 0x000fc60003f04070 */
[----:B01----:R-:W-:-:S05]  /*1a00*/  IMAD.WIDE.U32 R4, R0, -0x55555555, RZ ;  /* 0xaaaaaaab00047825 */ /* 0x003fca00078e00ff */
[----:B------:R-:W-:-:S05]  /*1a10*/  SHF.R.U32.HI R5, RZ, 0x3, R5 ;  /* 0x00000003ff057819 */ /* 0x000fca0000011605 */
[----:B------:R-:W-:-:S05]  /*1a20*/  IMAD R0, R5, -0xc, R0 ;  /* 0xfffffff405007824 */ /* 0x000fca00078e0200 */
[----:B------:R-:W-:-:S05]  /*1a30*/  LEA R0, R0, UR41, 0x3 ;  /* 0x0000002900007c11 */ /* 0x000fca000f8e18ff */
[----:B------:R-:W-:-:S05]  /*1a40*/  VIADD R0, R0, 0x60 ;  /* 0x0000006000007836 */ /* 0x000fca0000000000 */
[----:B------:R-:W-:-:S04]  /*1a50*/  PRMT R0, RZ, 0x654, R0 ;  /* 0x00000654ff007816 */ /* 0x000fc80000000000 */
[----:B------:R2:W-:Y:S01]  /*1a60*/  SYNCS.ARRIVE.TRANS64.RED.A1T0 RZ, [R0+URZ], RZ ;  /* 0x000000ff00ff79a7 */ /* 0x0005e2000810043f */
[----:B------:R-:W-:Y:S05]  /*1a70*/  @P0 BRA `(.L_x_27) ;  /* 0x0000000000040947 */ /* 0x000fea0003800000 */
[----:B------:R-:W-:Y:S01]  /*1a80*/  BPT.TRAP 0x1 ;  /* 0x000000040000795c */ /* 0x000fe20000300000 */
.L_x_27:
[----:B------:R-:W3:Y:S01]  /*1a90*/  LDC R6, c[0x0][0x288] ;  /* 0x0000a200ff067b82 */ /* 0x000ee20000000800 */
[----:B--2---:R-:W-:Y:S01]  /*1aa0*/  LOP3.LUT R0, R22, 0x1, RZ, 0xc0, !PT ;  /* 0x0000000116007812 */ /* 0x004fe200078ec0ff */
[----:B------:R-:W-:Y:S01]  /*1ab0*/  IMAD.SHL.U32 R9, R156, 0x40, RZ ;  /* 0x000000409c097824 */ /* 0x000fe200078e00ff */
[----:B------:R-:W-:Y:S01]  /*1ac0*/  SHF.R.U32.HI R3, RZ, 0x2, R18 ;  /* 0x00000002ff037819 */ /* 0x000fe20000011612 */
[----:B------:R-:W-:Y:S01]  /*1ad0*/  UIADD3 UR39, UR40, UR39, URZ ;  /* 0x0000002728277290 */ /* 0x000fe2000fffe03f */
[----:B01----:R-:W-:Y:S01]  /*1ae0*/  LOP3.LUT R4, R18, 0x60, RZ, 0xc0, !PT ;  /* 0x0000006012047812 */ /* 0x003fe200078ec0ff */
[----:B------:R-:W-:Y:S01]  /*1af0*/  IMAD.SHL.U32 R10, R0, 0x40, RZ ;  /* 0x00000040000a7824 */ /* 0x000fe200078e00ff */
[----:B------:R-:W-:Y:S01]  /*1b00*/  LOP3.LUT R3, R3, 0x7, RZ, 0xc0, !PT ;  /* 0x0000000703037812 */ /* 0x000fe200078ec0ff */
[----:B------:R-:W-:Y:S01]  /*1b10*/  IMAD.SHL.U32 R13, R155, 0x200, RZ ;  /* 0x000002009b0d7824 */ /* 0x000fe200078e00ff */
[----:B------:R-:W-:Y:S01]  /*1b20*/  SHF.R.U32.HI R8, RZ, 0x1, R4 ;  /* 0x00000001ff087819 */ /* 0x000fe20000011604 */
[----:B------:R-:W-:Y:S01]  /*1b30*/  UISETP.GT.U32.AND UP0, UPT, UR39, 0xb, UPT ;  /* 0x0000000b2700788c */ /* 0x000fe2000bf04070 */
[----:B------:R-:W-:Y:S01]  /*1b40*/  LOP3.LUT R4, R18, 0x3, RZ, 0xc0, !PT ;  /* 0x0000000312047812 */ /* 0x000fe200078ec0ff */
[----:B------:R-:W-:Y:S01]  /*1b50*/  ULDC UR7, c[0x0][0x284] ;  /* 0x0000a10000077ab9 */ /* 0x000fe20000000800 */
[--C-:B------:R-:W-:Y:S01]  /*1b60*/  IADD3 R5, RZ, -R8, -R3.reuse ;  /* 0x80000008ff057210 */ /* 0x100fe20007ffe803 */
[----:B------:R-:W-:Y:S01]  /*1b70*/  UISETP.LT.U32.AND UP0, UPT, UR40, 0xc, UP0 ;  /* 0x0000000c2800788c */ /* 0x000fe20008701070 */
[----:B------:R-:W-:Y:S01]  /*1b80*/  LOP3.LUT R3, R10, 0x40, R3, 0xe2, !PT ;  /* 0x000000400a037812 */ /* 0x000fe200078ee203 */
[----:B------:R-:W-:Y:S01]  /*1b90*/  IMAD.SHL.U32 R10, R18, 0x2, RZ ;  /* 0x00000002120a7824 */ /* 0x000fe200078e00ff */
[----:B------:R-:W-:Y:S01]  /*1ba0*/  UISETP.GE.U32.AND UP1, UPT, UR40, 0xc, UPT ;  /* 0x0000000c2800788c */ /* 0x000fe2000bf26070 */
[----:B------:R-:W-:Y:S01]  /*1bb0*/  SHF.R.S32.HI R159, RZ, 0x1f, R23 ;  /* 0x0000001fff9f7819 */ /* 0x000fe20000011417 */
[----:B------:R-:W-:Y:S01]  /*1bc0*/  ULDC.64 UR8, c[0x0][0x5d0] ;  /* 0x0001740000087ab9 */ /* 0x000fe20000000a00 */
[----:B------:R-:W-:Y:S01]  /*1bd0*/  UIMAD.WIDE.U32 UR4, UR39, -0x55555555, URZ ;  /* 0xaaaaaaab270478a5 */ /* 0x000fe2000f8e003f */
[C---:B------:R-:W-:Y:S01]  /*1be0*/  LOP3.LUT R10, R9.reuse, 0x6, R10, 0xf8, !PT ;  /* 0x00000006090a7812 */ /* 0x040fe200078ef80a */
[----:B------:R-:W-:Y:S01]  /*1bf0*/  USEL UR6, URZ, 0x1, !UP0 ;  /* 0x000000013f067887 */ /* 0x000fe2000c000000 */
[----:B------:R-:W-:Y:S01]  /*1c00*/  IMAD R0, R0, -0x40, R5 ;  /* 0xffffffc000007824 */ /* 0x000fe200078e0205 */
[----:B---3--:R-:W-:Y:S01]  /*1c10*/  ISETP.GE.AND P0, PT, R9, R6, PT ;  /* 0x000000060900720c */ /* 0x008fe20003f06270 */
[----:B------:R-:W-:Y:S01]  /*1c20*/  IMAD R14, R4, -0x2, R6 ;  /* 0xfffffffe040e7824 */ /* 0x000fe200078e0206 */
[----:B------:R-:W-:Y:S01]  /*1c30*/  SHF.R.S32.HI R11, RZ, 0x1f, R10 ;  /* 0x0000001fff0b7819 */ /* 0x000fe2000001140a */
[----:B------:R-:W-:Y:S01]  /*1c40*/  IMAD R4, R159, UR8, RZ ;  /* 0x000000089f047c24 */ /* 0x000fe2000f8e02ff */
[----:B------:R-:W-:Y:S01]  /*1c50*/  ISETP.GE.OR P0, PT, R13, UR7, P0 ;  /* 0x000000070d007c0c */ /* 0x000fe20008706670 */
[----:B------:R-:W-:Y:S01]  /*1c60*/  IMAD.WIDE R6, R155, 0x200, RZ ;  /* 0x000002009b067825 */ /* 0x000fe200078e02ff */
[----:B------:R-:W-:-:S02]  /*1c70*/  USHF.R.U32.HI UR4, URZ, 0x3, UR5 ;  /* 0x000000033f047899 */ /* 0x000fc40008011605 */
[----:B------:R-:W-:Y:S01]  /*1c80*/  ULOP3.LUT UR38, UR38, UR6, URZ, 0x3c, !UPT ;  /* 0x0000000626267292 */ /* 0x000fe2000f8e3c3f */
[C---:B------:R-:W-:Y:S01]  /*1c90*/  IMAD R15, R23.reuse, UR9, R4 ;  /* 0x00000009170f7c24 */ /* 0x040fe2000f8e0204 */
[----:B------:R-:W-:Y:S01]  /*1ca0*/  LOP3.LUT R169, R6, R3, R8, 0xfe, !PT ;  /* 0x0000000306a97212 */ /* 0x000fe200078efe08 */
[----:B------:R-:W-:Y:S01]  /*1cb0*/  IMAD.WIDE.U32 R4, R23, UR8, R10 ;  /* 0x0000000817047c25 */ /* 0x000fe2000f8e000a */
[----:B------:R-:W-:Y:S01]  /*1cc0*/  UIMAD UR39, UR4, -0xc, UR39 ;  /* 0xfffffff4042778a4 */ /* 0x000fe2000f8e0227 */
[----:B------:R-:W-:Y:S01]  /*1cd0*/  IADD3 R3, -R13, UR7, R0 ;  /* 0x000000070d037c10 */ /* 0x000fe2000fffe100 */
[----:B------:R-:W-:Y:S01]  /*1ce0*/  @UP1 ULOP3.LUT UR38, UR38, 0x1, UR4, 0x78, !UPT ;  /* 0x0000000126261892 */ /* 0x000fe2000f8e7804 */
[----:B------:R-:W-:Y:S02]  /*1cf0*/  IMAD.IADD R5, R5, 0x1, R15 ;  /* 0x0000000105057824 */ /* 0x000fe400078e020f */
[----:B------:R-:W-:Y:S02]  /*1d00*/  IMAD.IADD R14, R14, 0x1, -R9 ;  /* 0x000000010e0e7824 */ /* 0x000fe400078e0a09 */
[----:B------:R-:W-:Y:S01]  /*1d10*/  IMAD.MOV.U32 R0, RZ, RZ, -0x1 ;  /* 0xffffffffff007424 */ /* 0x000fe200078e00ff */
[----:B------:R-:W-:Y:S06]  /*1d20*/  @P0 BRA `(.L_x_29) ;  /* 0x000000a4005c0947 */ /* 0x000fec0003800000 */
[----:B------:R-:W0:Y:S01]  /*1d30*/  LDC.64 R12, c[0x0][0x5c8] ;  /* 0x00017200ff0c7b82 */ /* 0x000e220000000a00 */
[----:B-----5:R-:W-:Y:S01]  /*1d40*/  FSETP.NEU.AND P1, PT, R154, RZ, PT ;  /* 0x000000ff9a00720b */ /* 0x020fe20003f2d000 */
[----:B------:R-:W-:Y:S01]  /*1d50*/  BSSY B0, `(.L_x_29) ;  /* 0x0000a54000007945 */ /* 0x000fe20003800000 */
[----:B------:R-:W-:-:S04]  /*1d60*/  ISETP.GT.AND P4, PT, R14, RZ, PT ;  /* 0x000000ff0e00720c */ /* 0x000fc80003f84270 */
[----:B------:R-:W-:Y:S01]  /*1d70*/  ISETP.GT.AND P0, PT, R3, RZ, P4 ;  /* 0x000000ff0300720c */ /* 0x000fe20002704270 */
[-C--:B0-----:R-:W-:Y:S02]  /*1d80*/  IMAD R8, R7, R12.reuse, RZ ;  /* 0x0000000c07087224 */ /* 0x081fe400078e02ff */
[----:B------:R-:W-:-:S04]  /*1d90*/  IMAD.WIDE.U32 R156, R169, R12, R4 ;  /* 0x0000000ca99c7225 */ /* 0x000fc800078e0004 */
[----:B------:R-:W-:-:S04]  /*1da0*/  IMAD R5, R169, R13, R8 ;  /* 0x0000000da9057224 */ /* 0x000fc800078e0208 */
[----:B------:R-:W-:Y:S01]  /*1db0*/  IMAD.IADD R155, R157, 0x1, R5 ;  /* 0x000000019d9b7824 */ /* 0x000fe200078e0205 */
[----:B------:R-:W-:Y:S06]  /*1dc0*/  @!P1 BRA `(.L_x_30) ;  /* 0x0000007000949947 */ /* 0x000fec0003800000 */
[----:B------:R-:W0:Y:S01]  /*1dd0*/  LDC.64 R162, c[0x0][0x5b8] ;  /* 0x00016e00ffa27b82 */ /* 0x000e220000000a00 */
[----:B------:R-:W-:-:S07]  /*1de0*/  ULDC.64 UR4, c[0x0][0x5c0] ;  /* 0x0001700000047ab9 */ /* 0x000fce0000000a00 */
[----:B------:R-:W1:Y:S08]  /*1df0*/  LDC.64 R20, c[0x0][0x5b0] ;  /* 0x00016c00ff147b82 */ /* 0x000e700000000a00 */
[----:B------:R-:W2:Y:S01]  /*1e00*/  LDC.64 R160, c[0x0][0x5a8] ;  /* 0x00016a00ffa07b82 */ /* 0x000ea20000000a00 */
[-C--:B0-----:R-:W-:Y:S02]  /*1e10*/  IMAD R4, R159, R162.reuse, RZ ;  /* 0x000000a29f047224 */ /* 0x081fe400078e02ff */
[----:B------:R-:W-:-:S04]  /*1e20*/  IMAD.WIDE.U32 R166, R23, R162, R10 ;  /* 0x000000a217a67225 */ /* 0x000fc800078e000a */
[----:B------:R-:W-:Y:S02]  /*1e30*/  IMAD R159, R23, R163, R4 ;  /* 0x000000a3179f7224 */ /* 0x000fe400078e0204 */
[-C--:B-1----:R-:W-:Y:S02]  /*1e40*/  IMAD R6, R7, R20.reuse, RZ ;  /* 0x0000001407067224 */ /* 0x082fe400078e02ff */
[----:B------:R-:W-:Y:S02]  /*1e50*/  IMAD.IADD R165, R167, 0x1, R159 ;  /* 0x00000001a7a57824 */ /* 0x000fe400078e029f */
[----:B------:R-:W-:Y:S02]  /*1e60*/  IMAD.MOV.U32 R164, RZ, RZ, R166 ;  /* 0x000000ffffa47224 */ /* 0x000fe400078e00a6 */
[C---:B------:R-:W-:Y:S02]  /*1e70*/  IMAD R163, R169.reuse, R21, R6 ;  /* 0x00000015a9a37224 */ /* 0x040fe400078e0206 */
[----:B------:R-:W-:-:S04]  /*1e80*/  IMAD.WIDE.U32 R4, R169, R20, R164 ;  /* 0x00000014a9047225 */ /* 0x000fc800078e00a4 */
[----:B------:R-:W-:Y:S01]  /*1e90*/  IMAD.IADD R5, R5, 0x1, R163 ;  /* 0x0000000105057824 */ /* 0x000fe200078e02a3 */
[----:B--2---:R-:W-:-:S04]  /*1ea0*/  LEA R8, P1, R4, R160, 0x1 ;  /* 0x000000a004087211 */ /* 0x004fc800078208ff */
[----:B------:R-:W-:-:S05]  /*1eb0*/  LEA.HI.X R9, R4, R161, R5, 0x1, P1 ;  /* 0x000000a104097211 */ /* 0x000fca00008f0c05 */
[----:B------:R-:W2:Y:S01]  /*1ec0*/  @P0 LDG.E.LTC128B.U16 R15, desc[UR36][R8.64] ;  /* 0x00000024080f0981 */ /* 0x000ea2000c1e1520 */
[----:B------:R-:W-:Y:S01]  /*1ed0*/  LEA R6, P1, R156, UR4, 0x1 ;  /* 0x000000049c067c11 */ /* 0x000fe2000f8208ff */
[----:B------:R-:W-:Y:S01]  /*1ee0*/  IMAD.WIDE.U32 R4, R169, R20, R10 ;  /* 0x00000014a9047225 */ /* 0x000fe200078e000a */
[----:B------:R-:W-:Y:S01]  /*1ef0*/  ISETP.GT.AND P6, PT, R14, 0x1, PT ;  /* 0x000000010e00780c */ /* 0x000fe20003fc4270 */
[----:B------:R-:W-:Y:S01]  /*1f00*/  BSSY B1, `(.L_x_31) ;  /* 0x0000013000017945 */ /* 0x000fe20003800000 */
[----:B------:R-:W-:Y:S01]  /*1f10*/  LOP3.LUT R152, R152, 0xfffffffd, RZ, 0xc0, !PT ;  /* 0xfffffffd98987812 */ /* 0x000fe200078ec0ff */
[----:B------:R-:W-:Y:S02]  /*1f20*/  IMAD.IADD R5, R163, 0x1, R5 ;  /* 0x00000001a3057824 */ /* 0x000fe400078e0205 */
[----:B------:R-:W-:-:S04]  /*1f30*/  IMAD.WIDE.U32 R4, R23, R162, R4 ;  /* 0x000000a217047225 */ /* 0x000fc800078e0004 */
[----:B------:R-:W-:-:S04]  /*1f40*/  IMAD.IADD R5, R159, 0x1, R5 ;  /* 0x000000019f057824 */ /* 0x000fc800078e0205 */
[----:B------:R-:W-:Y:S01]  /*1f50*/  @P6 LOP3.LUT R152, R152, 0x2, RZ, 0xfc, !PT ;  /* 0x0000000298986812 */ /* 0x000fe200078efcff */
[----:B--2---:R-:W-:-:S05]  /*1f60*/  HADD2.F32 R7, -RZ, R15.H0_H0 ;  /* 0x2000000fff077230 */ /* 0x004fca0000004100 */
[----:B------:R-:W-:-:S04]  /*1f70*/  FMUL R7, R7, R154 ;  /* 0x0000009a07077220 */ /* 0x000fc80000400000 */
[----:B------:R-:W-:Y:S01]  /*1f80*/  FFMA R120, R120, R153, R7 ;  /* 0x0000009978787223 */ /* 0x000fe20000000007 */
[----:B------:R-:W-:Y:S02]  /*1f90*/  LEA.HI.X R7, R156, UR5, R155, 0x1, P1 ;  /* 0x000000059c077c11 */ /* 0x000fe400088f0c9b */
[----:B------:R-:W-:Y:S02]  /*1fa0*/  ISETP.GT.AND P1, PT, R3, RZ, P6 ;  /* 0x000000ff0300720c */ /* 0x000fe40003724270 */
[----:B------:R-:W-:Y:S02]  /*1fb0*/  F2FP.F16.F32.PACK_AB R120, RZ, R120 ;  /* 0x00000078ff78723e */ /* 0x000fe400000000ff */
[----:B------:R-:W-:-:S03]  /*1fc0*/  LEA R156, P2, R4, R160, 0x1 ;  /* 0x000000a0049c7211 */ /* 0x000fc600078408ff */
[----:B------:R0:W-:Y:S01]  /*1fd0*/  @P0 STG.E.U16 desc[UR36][R6.64], R120 ;  /* 0x0000007806000986 */ /* 0x0001e2000c101524 */
[----:B------:R-:W-:Y:S01]  /*1fe0*/  LEA.HI.X R157, R4, R161, R5, 0x1, P2 ;  /* 0x000000a1049d7211 */ /* 0x000fe200010f0c05 */
[C---:B------:R-:W-:Y:S01]  /*1ff0*/  IMAD.SHL.U32 R4, R20.reuse, 0x8, RZ ;  /* 0x0000000814047824 */ /* 0x040fe200078e00ff */
[----:B------:R-:W-:-:S03]  /*2000*/  SHF.L.U64.HI R5, R20, 0x3, R21 ;  /* 0x0000000314057819 */ /* 0x000fc60000010215 */
[----:B------:R-:W-:Y:S05]  /*2010*/  @!P1 BRA `(.L_x_32) ;  /* 0x0000000000049947 */ /* 0x000fea0003800000 */
[----:B------:R1:W5:Y:S02]  /*2020*/  LDG.E.LTC128B.U16 R15, desc[UR36][R156.64+0x2] ;  /* 0x000002249c0f7981 */ /* 0x000364000c1e1520 */
.L_x_32:
[----:B------:R-:W-:Y:S05]  /*2030*/  BSYNC B1 ;  /* 0x0000000000017941 */ /* 0x000fea0003800000 */
.L_x_31:
[----:B-----5:R-:W-:Y:S01]  /*2040*/  HADD2.F32 R155, -RZ, R15.H0_H0 ;  /* 0x2000000fff9b7230 */ /* 0x020fe20000004100 */
[----:B------:R-:W-:Y:S01]  /*2050*/  ISETP.GT.AND P0, PT, R3, 0x8, P4 ;  /* 0x000000080300780c */ /* 0x000fe20002704270 */
[----:B------:R-:W-:Y:S01]  /*2060*/  IMAD.WIDE.U32 R168, R169, R20, R4 ;  /* 0x00000014a9a87225 */ /* 0x000fe200078e0004 */
[----:B0-----:R-:W-:-:S03]  /*2070*/  PRMT R120, R15, 0x7610, R120 ;  /* 0x000076100f787816 */ /* 0x001fc60000000078 */
[----:B------:R-:W-:Y:S01]  /*2080*/  FMUL R4, R155, R154 ;  /* 0x0000009a9b047220 */ /* 0x000fe20000400000 */
[----:B------:R-:W-:Y:S01]  /*2090*/  IMAD.IADD R163, R163, 0x1, R169 ;  /* 0x00000001a3a37824 */ /* 0x000fe200078e02a9 */
[----:B------:R-:W-:Y:S02]  /*20a0*/  IADD3 R166, P2, R166, R168, RZ ;  /* 0x000000a8a6a67210 */ /* 0x000fe40007f5e0ff */
[----:B------:R-:W-:-:S03]  /*20b0*/  FFMA R121, R121, R153, R4 ;  /* 0x0000009979797223 */ /* 0x000fc60000000004 */
[----:B------:R-:W-:Y:S01]  /*20c0*/  IMAD.X R164, R163, 0x1, R165, P2 ;  /* 0x00000001a3a47824 */ /* 0x000fe200010e06a5 */
[C---:B------:R-:W-:Y:S02]  /*20d0*/  LEA R4, P2, R166.reuse, R160, 0x1 ;  /* 0x000000a0a6047211 */ /* 0x040fe400078408ff */
[----:B------:R-:W-:Y:S02]  /*20e0*/  F2FP.F16.F32.PACK_AB R121, RZ, R121 ;  /* 0x00000079ff79723e */ /* 0x000fe400000000ff */
[----:B------:R-:W-:-:S03]  /*20f0*/  LEA.HI.X R5, R166, R161, R164, 0x1, P2 ;  /* 0x000000a1a6057211 */ /* 0x000fc600010f0ca4 */
[----:B------:R0:W-:Y:S04]  /*2100*/  @P1 STG.E.U16 desc[UR36][R6.64+0x2], R121 ;  /* 0x0000027906001986 */ /* 0x0001e8000c101524 */
[----:B------:R-:W2:Y:S01]  /*2110*/  @P0 LDG.E.LTC128B.U16 R120, desc[UR36][R4.64] ;  /* 0x0000002404780981 */ /* 0x000ea2000c1e1520 */
[----:B------:R-:W-:Y:S01]  /*2120*/  IADD3 R10, P1, R10, R168, RZ ;  /* 0x000000a80a0a7210 */ /* 0x000fe20007f3e0ff */
[----:B------:R-:W-:Y:S01]  /*2130*/  BSSY B1, `(.L_x_33) ;  /* 0x0000011000017945 */ /* 0x000fe20003800000 */
[----:B------:R-:W-:-:S03]  /*2140*/  ISETP.GT.AND P2, PT, R3, 0x8, P6 ;  /* 0x000000080300780c */ /* 0x000fc60003744270 */
[----:B------:R-:W-:Y:S02]  /*2150*/  IMAD.X R11, R11, 0x1, R163, P1 ;  /* 0x000000010b0b7824 */ /* 0x000fe400008e06a3 */
[----:B------:R-:W-:Y:S01]  /*2160*/  IMAD.WIDE.U32 R162, R23, R162, R10 ;  /* 0x000000a217a27225 */ /* 0x000fe200078e000a */
[C---:B------:R-:W-:Y:S02]  /*2170*/  SHF.L.U64.HI R11, R12.reuse, 0x4, R13 ;  /* 0x000000040c0b7819 */ /* 0x040fe4000001020d */
[----:B------:R-:W-:Y:S01]  /*2180*/  LEA R10, P1, R12, R6, 0x4 ;  /* 0x000000060c0a7211 */ /* 0x000fe200078220ff */
[----:B------:R-:W-:Y:S01]  /*2190*/  IMAD.IADD R23, R159, 0x1, R163 ;  /* 0x000000019f177824 */ /* 0x000fe200078e02a3 */
[----:B------:R-:W-:-:S03]  /*21a0*/  LEA R160, P3, R162, R160, 0x1 ;  /* 0x000000a0a2a07211 */ /* 0x000fc600078608ff */
[----:B------:R-:W-:Y:S01]  /*21b0*/  IMAD.X R11, R11, 0x1, R7, P1 ;  /* 0x000000010b0b7824 */ /* 0x000fe200008e0607 */
[----:B------:R-:W-:Y:S01]  /*21c0*/  LEA.HI.X R161, R162, R161, R23, 0x1, P3 ;  /* 0x000000a1a2a17211 */ /* 0x000fe200018f0c17 */
[----:B--2---:R-:W-:-:S05]  /*21d0*/  HADD2.F32 R15, -RZ, R120.H0_H0 ;  /* 0x20000078ff0f7230 */ /* 0x004fca0000004100 */
[----:B------:R-:W-:-:S04]  /*21e0*/  FMUL R15, R15, R154 ;  /* 0x0000009a0f0f7220 */ /* 0x000fc80000400000 */
[----:B------:R-:W-:-:S05]  /*21f0*/  FFMA R15, R122, R153, R15 ;  /* 0x000000997a0f7223 */ /* 0x000fca000000000f */
[----:B------:R-:W-:-:S05]  /*2200*/  F2FP.F16.F32.PACK_AB R15, RZ, R15 ;  /* 0x0000000fff0f723e */ /* 0x000fca00000000ff */
[----:B------:R0:W-:Y:S01]  /*2210*/  @P0 STG.E.U16 desc[UR36][R10.64], R15 ;  /* 0x0000000f0a000986 */ /* 0x0001e2000c101524 */
[----:B------:R-:W-:Y:S05]  /*2220*/  @!P2 BRA `(.L_x_34) ;  /* 0x000000000004a947 */ /* 0x000fea0003800000 */
[----:B------:R2:W5:Y:S02]  /*2230*/  LDG.E.LTC128B.U16 R120, desc[UR36][R160.64+0x2] ;  /* 0x00000224a0787981 */ /* 0x000564000c1e1520 */
.L_x_34:
[----:B------:R-:W-:Y:S05]  /*2240*/  BSYNC B1 ;  /* 0x0000000000017941 */ /* 0x000fea0003800000 */
.L_x_33:
[----:B0----5:R-:W-:Y:S01]  /*2250*/  HADD2.F32 R15, -RZ, R120.H0_H0 ;  /* 0x20000078ff0f7230 */ /* 0x021fe20000004100 */
[----:B------:R-:W-:Y:S01]  /*2260*/  ISETP.GT.AND P3, PT, R14, 0x8, PT ;  /* 0x000000080e00780c */ /* 0x000fe20003f64270 */
[----:B------:R-:W-:Y:S01]  /*2270*/  BSSY B1, `(.L_x_35) ;  /* 0x000000a000017945 */ /* 0x000fe20003800000 */
[----:B------:R-:W-:Y:S02]  /*2280*/  LOP3.LUT R152, R152, 0xfffffffb, RZ, 0xc0, !PT ;  /* 0xfffffffb98987812 */ /* 0x000fe400078ec0ff */
[----:B------:R-:W-:Y:S01]  /*2290*/  FMUL R122, R15, R154 ;  /* 0x0000009a0f7a7220 */ /* 0x000fe20000400000 */
[----:B------:R-:W-:-:S03]  /*22a0*/  ISETP.GT.AND P1, PT, R3, RZ, P3 ;  /* 0x000000ff0300720c */ /* 0x000fc60001f24270 */
[----:B------:R-:W-:-:S05]  /*22b0*/  FFMA R122, R123, R153, R122 ;  /* 0x000000997b7a7223 */ /* 0x000fca000000007a */
[----:B------:R-:W-:Y:S02]  /*22c0*/  F2FP.F16.F32.PACK_AB R122, RZ, R122 ;  /* 0x0000007aff7a723e */ /* 0x000fe400000000ff */
[----:B------:R-:W-:-:S03]  /*22d0*/  @P3 LOP3.LUT R152, R152, 0x4, RZ, 0xfc, !PT ;  /* 0x0000000498983812 */ /* 0x000fc600078efcff */
[----:B------:R0:W-:Y:S01]  /*22e0*/  @P2 STG.E.U16 desc[UR36][R10.64+0x2], R122 ;  /* 0x0000027a0a002986 */ /* 0x0001e2000c101524 */
[----:B------:R-:W-:Y:S05]  /*22f0*/  @!P1 BRA `(.L_x_36) ;  /* 0x0000000000049947 */ /* 0x000fea0003800000 */
[----:B------:R3:W5:Y:S02]  /*2300*/  LDG.E.LTC128B.U16 R120, desc[UR36][R156.64+0x10] ;  /* 0x000010249c787981 */ /* 0x000764000c1e1520 */
.L_x_36:
[----:B------:R-:W-:Y:S05]  /*2310*/  BSYNC B1 ;  /* 0x0000000000017941 */ /* 0x000fea0003800000 */
.L_x_35:
[----:B-----5:R-:W-:Y:S01]  /*2320*/  HADD2.F32 R15, -RZ, R120.H0_H0 ;  /* 0x20000078ff0f7230 */ /* 0x020fe20000004100 */
        /* <DEDUP_REMOVED lines=11> */
.L_x_38:
[----:B------:R-:W-:Y:S05]  /*23e0*/  BSYNC B1 ;  /* 0x0000000000017941 */ /* 0x000fea0003800000 */
.L_x_37:
[----:B----45:R-:W-:Y:S01]  /*23f0*/  HADD2.F32 R15, -RZ, R120.H0_H0 ;  /* 0x20000078ff0f7230 */ /* 0x030fe20000004100 */
[----:B------:R-:W-:Y:S01]  /*2400*/  ISETP.GT.AND P1, PT, R3, 0x8, P3 ;  /* 0x000000080300780c */ /* 0x000fe20001f24270 */
[----:B------:R-:W-:Y:S03]  /*2410*/  BSSY B1, `(.L_x_39) ;  /* 0x0000007000017945 */ /* 0x000fe60003800000 */
[----:B0-----:R-:W-:-:S04]  /*2420*/  FMUL R122, R15, R154 ;  /* 0x0000009a0f7a7220 */ /* 0x001fc80000400000 */
[----:B------:R-:W-:-:S05]  /*2430*/  FFMA R122, R125, R153, R122 ;  /* 0x000000997d7a7223 */ /* 0x000fca000000007a */
[----:B------:R-:W-:-:S05]  /*2440*/  F2FP.F16.F32.PACK_AB R122, RZ, R122 ;  /* 0x0000007aff7a723e */ /* 0x000fca00000000ff */
[----:B------:R0:W-:Y:S01]  /*2450*/  @P0 STG.E.U16 desc[UR36][R6.64+0x12], R122 ;  /* 0x0000127a06000986 */ /* 0x0001e2000c101524 */
[----:B------:R-:W-:Y:S05]  /*2460*/  @!P1 BRA `(.L_x_40) ;  /* 0x0000000000049947 */ /* 0x000fea0003800000 */
[----:B------:R4:W5:Y:S02]  /*2470*/  LDG.E.LTC128B.U16 R120, desc[UR36][R160.64+0x10] ;  /* 0x00001024a0787981 */ /* 0x000964000c1e1520 */
.L_x_40:
[----:B------:R-:W-:Y:S05]  /*2480*/  BSYNC B1 ;  /* 0x0000000000017941 */ /* 0x000fea0003800000 */
.L_x_39:
[----:B-----5:R-:W-:Y:S01]  /*2490*/  HADD2.F32 R15, -RZ, R120.H0_H0 ;  /* 0x20000078ff0f7230 */ /* 0x020fe20000004100 */
[----:B------:R-:W-:Y:S01]  /*24a0*/  ISETP.GT.AND P0, PT, R3, 0x8, P2 ;  /* 0x000000080300780c */ /* 0x000fe20001704270 */
[----:B------:R-:W-:Y:S03]  /*24b0*/  BSSY B1, `(.L_x_41) ;  /* 0x0000007000017945 */ /* 0x000fe60003800000 */
[----:B------:R-:W-:-:S04]  /*24c0*/  FMUL R15, R15, R154 ;  /* 0x0000009a0f0f7220 */ /* 0x000fc80000400000 */
[----:B------:R-:W-:-:S05]  /*24d0*/  FFMA R15, R126, R153, R15 ;  /* 0x000000997e0f7223 */ /* 0x000fca000000000f */
[----:B------:R-:W-:-:S05]  /*24e0*/  F2FP.F16.F32.PACK_AB R15, RZ, R15 ;  /* 0x0000000fff0f723e */ /* 0x000fca00000000ff */
[----:B------:R0:W-:Y:S01]  /*24f0*/  @P1 STG.E.U16 desc[UR36][R10.64+0x10], R15 ;  /* 0x0000100f0a001986 */ /* 0x0001e2000c101524 */
[----:B------:R-:W-:Y:S05]  /*2500*/  @!P0 BRA `(.L_x_42) ;  /* 0x0000000000048947 */ /* 0x000fea0003800000 */
[----:B------:R0:W5:Y:S02]  /*2510*/  LDG.E.LTC128B.U16 R120, desc[UR36][R160.64+0x12] ;  /* 0x00001224a0787981 */ /* 0x000164000c1e1520 */
.L_x_42:
[----:B------:R-:W-:Y:S05]  /*2520*/  BSYNC B1 ;  /* 0x0000000000017941 */ /* 0x000fea0003800000 */
.L_x_41:
[----:B0----5:R-:W-:Y:S01]  /*2530*/  HADD2.F32 R15, -RZ, R120.H0_H0 ;  /* 0x20000078ff0f7230 */ /* 0x021fe20000004100 */
[----:B------:R-:W-:Y:S01]  /*2540*/  ISETP.GT.AND P2, PT, R14, 0x10, PT ;  /* 0x000000100e00780c */ /* 0x000fe20003f44270 */
[----:B------:R-:W-:Y:S01]  /*2550*/  BSSY B1, `(.L_x_43) ;  /* 0x000000a000017945 */ /* 0x000fe20003800000 */
[----:B------:R-:W-:Y:S02]  /*2560*/  LOP3.LUT R152, R152, 0xffffffef, RZ, 0xc0, !PT ;  /* 0xffffffef98987812 */ /* 0x000fe400078ec0ff */
[----:B------:R-:W-:-:S04]  /*2570*/  FMUL R122, R15, R154 ;  /* 0x0000009a0f7a7220 */ /* 0x000fc80000400000 */
[----:B------:R-:W-:-:S05]  /*2580*/  FFMA R122, R127, R153, R122 ;  /* 0x000000997f7a7223 */ /* 0x000fca000000007a */
[----:B------:R-:W-:Y:S02]  /*2590*/  F2FP.F16.F32.PACK_AB R122, RZ, R122 ;  /* 0x0000007aff7a723e */ /* 0x000fe400000000ff */
[----:B------:R-:W-:-:S03]  /*25a0*/  @P2 LOP3.LUT R152, R152, 0x10, RZ, 0xfc, !PT ;  /* 0x0000001098982812 */ /* 0x000fc600078efcff */
[----:B------:R0:W-:Y:S01]  /*25b0*/  @P0 STG.E.U16 desc[UR36][R10.64+0x12], R122 ;  /* 0x0000127a0a000986 */ /* 0x0001e2000c101524 */
[----:B------:R-:W-:-:S13]  /*25c0*/  ISETP.GT.AND P0, PT, R3, RZ, P2 ;  /* 0x000000ff0300720c */ /* 0x000fda0001704270 */
[----:B0-----:R-:W-:Y:S05]  /*25d0*/  @!P0 BRA `(.L_x_44) ;  /* 0x0000000000048947 */ /* 0x001fea0003800000 */
[----:B------:R0:W5:Y:S02]  /*25e0*/  LDG.E.LTC128B.U16 R120, desc[UR36][R156.64+0x20] ;  /* 0x000020249c787981 */ /* 0x000164000c1e1520 */
.L_x_44:
[----:B------:R-:W-:Y:S05]  /*25f0*/  BSYNC B1 ;  /* 0x0000000000017941 */ /* 0x000fea0003800000 */
.L_x_43:
[----:B-----5:R-:W-:Y:S01]  /*2600*/  HADD2.F32 R15, -RZ, R120.H0_H0 ;  /* 0x20000078ff0f7230 */ /* 0x020fe20000004100 */
[C---:B------:R-:W-:Y:S01]  /*2610*/  SHF.L.U64.HI R123, R12.reuse, 0x8, R13 ;  /* 0x000000080c7b7819 */ /* 0x040fe2000001020d */
[----:B------:R-:W-:Y:S01]  /*2620*/  IMAD.SHL.U32 R121, R12, 0x100, RZ ;  /* 0x000001000c797824 */ /* 0x000fe200078e00ff */
[----:B------:R-:W-:Y:S01]  /*2630*/  ISETP.GT.AND P1, PT, R14, 0x11, PT ;  /* 0x000000110e00780c */ /* 0x000fe20003f24270 */
[----:B------:R-:W-:Y:S01]  /*2640*/  BSSY B1, `(.L_x_45) ;  /* 0x000000f000017945 */ /* 0x000fe20003800000 */
[----:B------:R-:W-:Y:S01]  /*2650*/  FMUL R15, R15, R154 ;  /* 0x0000009a0f0f7220 */ /* 0x000fe20000400000 */
[----:B------:R-:W-:Y:S02]  /*2660*/  LOP3.LUT R152, R152, 0xffffffdf, RZ, 0xc0, !PT ;  /* 0xffffffdf98987812 */ /* 0x000fe400078ec0ff */
[----:B------:R-:W-:Y:S01]  /*2670*/  LOP3.LUT R23, R121, 0x2, RZ, 0xfc, !PT ;  /* 0x0000000279177812 */ /* 0x000fe200078efcff */
[----:B------:R-:W-:-:S05]  /*2680*/  FFMA R15, R128, R153, R15 ;  /* 0x00000099800f7223 */ /* 0x000fca000000000f */
[----:B------:R-:W-:Y:S02]  /*2690*/  F2FP.F16.F32.PACK_AB R15, RZ, R15 ;  /* 0x0000000fff0f723e */ /* 0x000fe400000000ff */
[----:B------:R-:W-:-:S03]  /*26a0*/  @P1 LOP3.LUT R152, R152, 0x20, RZ, 0xfc, !PT ;  /* 0x0000002098981812 */ /* 0x000fc600078efcff */
[----:B------:R0:W-:Y:S01]  /*26b0*/  @P0 STG.E.U16 desc[UR36][R6.64+0x20], R15 ;  /* 0x0000200f06000986 */ /* 0x0001e2000c101524 */
[----:B------:R-:W-:-:S05]  /*26c0*/  IADD3 R162, P0, R23, R6, RZ ;  /* 0x0000000617a27210 */ /* 0x000fca0007f1e0ff */
[----:B------:R-:W-:Y:S01]  /*26d0*/  IMAD.X R163, R123, 0x1, R7, P0 ;  /* 0x000000017ba37824 */ /* 0x000fe200000e0607 */
[----:B------:R-:W-:-:S05]  /*26e0*/  IADD3 R12, P0, R121, R6, RZ ;  /* 0x00000006790c7210 */ /* 0x000fca0007f1e0ff */
[----:B------:R-:W-:Y:S01]  /*26f0*/  IMAD.X R13, R123, 0x1, R7, P0 ;  /* 0x000000017b0d7824 */ /* 0x000fe200000e0607 */
[----:B------:R-:W-:-:S13]  /*2700*/  ISETP.GT.AND P0, PT, R3, RZ, P1 ;  /* 0x000000ff0300720c */ /* 0x000fda0000f04270 */
[----:B0-----:R-:W-:Y:S05]  /*2710*/  @!P0 BRA `(.L_x_46) ;  /* 0x0000000000048947 */ /* 0x001fea0003800000 */
[----:B------:R0:W5:Y:S02]  /*2720*/  LDG.E.LTC128B.U16 R120, desc[UR36][R156.64+0x22] ;  /* 0x000022249c787981 */ /* 0x000164000c1e1520 */
.L_x_46:
[----:B------:R-:W-:Y:S05]  /*2730*/  BSYNC B1 ;  /* 0x0000000000017941 */ /* 0x000fea0003800000 */
.L_x_45:
[----:B-----5:R-:W-:Y:S01]  /*2740*/  HADD2.F32 R15, -RZ, R120.H0_H0 ;  /* 0x20000078ff0f7230 */ /* 0x020fe20000004100 */
[----:B------:R-:W-:Y:S04]  /*2750*/  BSSY B1, `(.L_x_47) ;  /* 0x0000008000017945 */ /* 0x000fe80003800000 */
[----:B------:R-:W-:-:S04]  /*2760*/  FMUL R122, R15, R154 ;  /* 0x0000009a0f7a7220 */ /* 0x000fc80000400000 */
[----:B------:R-:W-:-:S05]  /*2770*/  FFMA R122, R129, R153, R122 ;  /* 0x00000099817a7223 */ /* 0x000fca000000007a */
[----:B------:R-:W-:-:S05]  /*2780*/  F2FP.F16.F32.PACK_AB R122, RZ, R122 ;  /* 0x0000007aff7a723e */ /* 0x000fca00000000ff */
[----:B------:R0:W-:Y:S01]  /*2790*/  @P0 STG.E.U16 desc[UR36][R6.64+0x22], R122 ;  /* 0x0000227a06000986 */ /* 0x0001e2000c101524 */
[----:B------:R-:W-:-:S13]  /*27a0*/  ISETP.GT.AND P0, PT, R3, 0x8, P2 ;  /* 0x000000080300780c */ /* 0x000fda0001704270 */
[----:B0-----:R-:W-:Y:S05]  /*27b0*/  @!P0 BRA `(.L_x_48) ;  /* 0x0000000000048947 */ /* 0x001fea0003800000 */
[----:B------:R0:W5:Y:S02]  /*27c0*/  LDG.E.LTC128B.U16 R120, desc[UR36][R160.64+0x20] ;  /* 0x00002024a0787981 */ /* 0x000164000c1e1520 */
.L_x_48:
[----:B------:R-:W-:Y:S05]  /*27d0*/  BSYNC B1 ;  /* 0x0000000000017941 */ /* 0x000fea0003800000 */
.L_x_47:
        /* <DEDUP_REMOVED lines=9> */
.L_x_50:
[----:B------:R-:W-:Y:S05]  /*2870*/  BSYNC B1 ;  /* 0x0000000000017941 */ /* 0x000fea0003800000 */
.L_x_49:
[----:B-----5:R-:W-:Y:S01]  /*2880*/  HADD2.F32 R15, -RZ, R120.H0_H0 ;  /* 0x20000078ff0f7230 */ /* 0x020fe20000004100 */
        /* <DEDUP_REMOVED lines=11> */
.L_x_52:
[----:B------:R-:W-:Y:S05]  /*2940*/  BSYNC B1 ;  /* 0x0000000000017941 */ /* 0x000fea0003800000 */
.L_x_51:
        /* <DEDUP_REMOVED lines=12> */
.L_x_54:
[----:B------:R-:W-:Y:S05]  /*2a10*/  BSYNC B1 ;  /* 0x0000000000017941 */ /* 0x000fea0003800000 */
.L_x_53:
        /* <DEDUP_REMOVED lines=9> */
.L_x_56:
[----:B------:R-:W-:Y:S05]  /*2ab0*/  BSYNC B1 ;  /* 0x0000000000017941 */ /* 0x000fea0003800000 */
.L_x_55:
        /* <DEDUP_REMOVED lines=9> */
.L_x_58:
[----:B------:R-:W-:Y:S05]  /*2b50*/  BSYNC B1 ;  /* 0x0000000000017941 */ /* 0x000fea0003800000 */
.L_x_57:
        /* <DEDUP_REMOVED lines=12> */
.L_x_60:
[----:B------:R-:W-:Y:S05]  /*2c20*/  BSYNC B1 ;  /* 0x0000000000017941 */ /* 0x000fea0003800000 */
.L_x_59:
        /* <DEDUP_REMOVED lines=12> */
.L_x_62:
[----:B------:R-:W-:Y:S05]  /*2cf0*/  BSYNC B1 ;  /* 0x0000000000017941 */ /* 0x000fea0003800000 */
.L_x_61:
        /* <DEDUP_REMOVED lines=9> */
.L_x_64:
[----:B------:R-:W-:Y:S05]  /*2d90*/  BSYNC B1 ;  /* 0x0000000000017941 */ /* 0x000fea0003800000 */
.L_x_63:
        /* <DEDUP_REMOVED lines=9> */
.L_x_66:
[----:B------:R-:W-:Y:S05]  /*2e30*/  BSYNC B1 ;  /* 0x0000000000017941 */ /* 0x000fea0003800000 */
.L_x_65:
        /* <DEDUP_REMOVED lines=12> */
.L_x_68:
[----:B------:R-:W-:Y:S05]  /*2f00*/  BSYNC B1 ;  /* 0x0000000000017941 */ /* 0x000fea0003800000 */
.L_x_67:
        /* <DEDUP_REMOVED lines=12> */
.L_x_70:
[----:B------:R-:W-:Y:S05]  /*2fd0*/  BSYNC B1 ;  /* 0x0000000000017941 */ /* 0x000fea0003800000 */
.L_x_69:
        /* <DEDUP_REMOVED lines=9> */
.L_x_72:
[----:B------:R-:W-:Y:S05]  /*3070*/  BSYNC B1 ;  /* 0x0000000000017941 */ /* 0x000fea0003800000 */
.L_x_71:
        /* <DEDUP_REMOVED lines=9> */
.L_x_74:
[----:B------:R-:W-:Y:S05]  /*3110*/  BSYNC B1 ;  /* 0x0000000000017941 */ /* 0x000fea0003800000 */
.L_x_73:
[----:B-----5:R-:W-:Y:S01]  /*3120*/  HADD2.F32 R15, -RZ, R120.H0_H0 ;  /* 0x20000078ff0f7230 */ /* 0x020fe20000004100 */
[----:B------:R-:W-:Y:S01]  /*3130*/  ISETP.GT.AND P3, PT, R14, 0x30, PT ;  /* 0x000000300e00780c */ /* 0x000fe20003f64270 */
[----:B------:R-:W-:Y:S03]  /*3140*/  BSSY B1, `(.L_x_75) ;  /* 0x0000008000017945 */ /* 0x000fe60003800000 */
[----:B------:R-:W-:-:S04]  /*3150*/  FMUL R122, R15, R154 ;  /* 0x0000009a0f7a7220 */ /* 0x000fc80000400000 */
[----:B------:R-:W-:-:S05]  /*3160*/  FFMA R122, R143, R153, R122 ;  /* 0x000000998f7a7223 */ /* 0x000fca000000007a */
[----:B------:R-:W-:-:S05]  /*3170*/  F2FP.F16.F32.PACK_AB R122, RZ, R122 ;  /* 0x0000007aff7a723e */ /* 0x000fca00000000ff */
[----:B------:R0:W-:Y:S01]  /*3180*/  @P0 STG.E.U16 desc[UR36][R10.64+0x52], R122 ;  /* 0x0000527a0a000986 */ /* 0x0001e2000c101524 */
[----:B------:R-:W-:-:S13]  /*3190*/  ISETP.GT.AND P0, PT, R3, RZ, P3 ;  /* 0x000000ff0300720c */ /* 0x000fda0001f04270 */
[----:B0-----:R-:W-:Y:S05]  /*31a0*/  @!P0 BRA `(.L_x_76) ;  /* 0x0000000000048947 */ /* 0x001fea0003800000 */
[----:B------:R0:W5:Y:S02]  /*31b0*/  LDG.E.LTC128B.U16 R120, desc[UR36][R156.64+0x60] ;  /* 0x000060249c787981 */ /* 0x000164000c1e1520 */
.L_x_76:
[----:B------:R-:W-:Y:S05]  /*31c0*/  BSYNC B1 ;  /* 0x0000000000017941 */ /* 0x000fea0003800000 */
.L_x_75:
        /* <DEDUP_REMOVED lines=10> */
.L_x_78:
[----:B------:R-:W-:Y:S05]  /*3270*/  BSYNC B1 ;  /* 0x0000000000017941 */ /* 0x000fea0003800000 */
.L_x_77:
        /* <DEDUP_REMOVED lines=9> */
.L_x_80:
[----:B------:R-:W-:Y:S05]  /*3310*/  BSYNC B1 ;  /* 0x0000000000017941 */ /* 0x000fea0003800000 */
.L_x_79:
        /* <DEDUP_REMOVED lines=9> */
.L_x_82:
[----:B------:R-:W-:Y:S05]  /*33b0*/  BSYNC B1 ;  /* 0x0000000000017941 */ /* 0x000fea0003800000 */
.L_x_81:
        /* <DEDUP_REMOVED lines=10> */
.L_x_84:
[----:B------:R-:W-:Y:S05]  /*3460*/  BSYNC B1 ;  /* 0x0000000000017941 */ /* 0x000fea0003800000 */
.L_x_83:
[----:B-----5:R-:W-:Y:S01]  /*3470*/  HADD2.F32 R15, -RZ, R120.H0_H0 ;  /* 0x20000078ff0f7230 */ /* 0x020fe20000004100 */
[----:B------:R-:W-:Y:S04]  /*3480*/  BSSY B1, `(.L_x_85) ;  /* 0x0000009000017945 */ /* 0x000fe80003800000 */
[----:B------:R-:W-:-:S04]  /*3490*/  FMUL R15, R15, R154 ;  /* 0x0000009a0f0f7220 */ /* 0x000fc80000400000 */
[----:B------:R-:W-:-:S05]  /*34a0*/  FFMA R15, R148, R153, R15 ;  /* 0x00000099940f7223 */ /* 0x000fca000000000f */
[----:B------:R-:W-:-:S05]  /*34b0*/  F2FP.F16.F32.PACK_AB R15, RZ, R15 ;  /* 0x0000000fff0f723e */ /* 0x000fca00000000ff */
[----:B------:R0:W-:Y:S01]  /*34c0*/  @P0 STG.E.U16 desc[UR36][R6.64+0x70], R15 ;  /* 0x0000700f06000986 */ /* 0x0001e2000c101524 */
[----:B------:R-:W-:-:S04]  /*34d0*/  ISETP.GT.AND P0, PT, R14, 0x39, PT ;  /* 0x000000390e00780c */ /* 0x000fc80003f04270 */
[----:B------:R-:W-:-:S13]  /*34e0*/  ISETP.GT.AND P5, PT, R3, RZ, P0 ;  /* 0x000000ff0300720c */ /* 0x000fda00007a4270 */
[----:B0-----:R-:W-:Y:S05]  /*34f0*/  @!P5 BRA `(.L_x_86) ;  /* 0x000000000004d947 */ /* 0x001fea0003800000 */
[----:B------:R0:W5:Y:S02]  /*3500*/  LDG.E.LTC128B.U16 R120, desc[UR36][R156.64+0x72] ;  /* 0x000072249c787981 */ /* 0x000164000c1e1520 */
.L_x_86:
[----:B------:R-:W-:Y:S05]  /*3510*/  BSYNC B1 ;  /* 0x0000000000017941 */ /* 0x000fea0003800000 */
.L_x_85:
        /* <DEDUP_REMOVED lines=9> */
.L_x_88:
[----:B------:R-:W-:Y:S05]  /*35b0*/  BSYNC B1 ;  /* 0x0000000000017941 */ /* 0x000fea0003800000 */
.L_x_87:
        /* <DEDUP_REMOVED lines=9> */
.L_x_90:
[----:B------:R-:W-:Y:S05]  /*3650*/  BSYNC B1 ;  /* 0x0000000000017941 */ /* 0x000fea0003800000 */
.L_x_89:
[----:B-----5:R-:W-:Y:S01]  /*3660*/  HADD2.F32 R15, -RZ, R120.H0_H0 ;  /* 0x20000078ff0f7230 */ /* 0x020fe20000004100 */
[----:B------:R-:W-:Y:S01]  /*3670*/  LOP3.LUT R125, R121, 0x10, RZ, 0xfc, !PT ;  /* 0x00000010797d7812 */ /* 0x000fe200078efcff */
[C---:B------:R-:W-:Y:S01]  /*3680*/  IMAD.SHL.U32 R127, R20.reuse, 0x100, RZ ;  /* 0x00000100147f7824 */ /* 0x040fe200078e00ff */
[----:B------:R-:W-:Y:S02]  /*3690*/  SHF.L.U64.HI R129, R20, 0x8, R21 ;  /* 0x0000000814817819 */ /* 0x000fe40000010215 */
[----:B------:R-:W-:-:S04]  /*36a0*/  FMUL R14, R15, R154 ;  /* 0x0000009a0f0e7220 */ /* 0x000fc80000400000 */
[----:B------:R-:W-:-:S05]  /*36b0*/  FFMA R14, R151, R153, R14 ;  /* 0x00000099970e7223 */ /* 0x000fca000000000e */
[----:B------:R-:W-:-:S04]  /*36c0*/  F2FP.F16.F32.PACK_AB R14, RZ, R14 ;  /* 0x0000000eff0e723e */ /* 0x000fc800000000ff */
[----:B------:R-:W-:-:S05]  /*36d0*/  PRMT R15, R14, 0x7610, R15 ;  /* 0x000076100e0f7816 */ /* 0x000fca000000000f */
[----:B------:R1:W-:Y:S01]  /*36e0*/  @P5 STG.E.U16 desc[UR36][R10.64+0x72], R15 ;  /* 0x0000720f0a005986 */ /* 0x0003e2000c101524 */
[----:B------:R-:W-:-:S05]  /*36f0*/  IADD3 R142, P5, R125, R6, RZ ;  /* 0x000000067d8e7210 */ /* 0x000fca0007fbe0ff */
[----:B------:R-:W-:Y:S01]  /*3700*/  IMAD.X R143, R123, 0x1, R7, P5 ;  /* 0x000000017b8f7824 */ /* 0x000fe200028e0607 */
[----:B------:R-:W-:-:S05]  /*3710*/  IADD3 R14, P5, R127, R8, RZ ;  /* 0x000000087f0e7210 */ /* 0x000fca0007fbe0ff */
[----:B-1----:R-:W-:Y:S01]  /*3720*/  IMAD.X R15, R129, 0x1, R9, P5 ;  /* 0x00000001810f7824 */ /* 0x002fe200028e0609 */
[----:B------:R-:W-:-:S13]  /*3730*/  ISETP.GT.AND P5, PT, R3, 0x80, P4 ;  /* 0x000000800300780c */ /* 0x000fda00027a4270 */
[----:B------:R-:W2:Y:S01]  /*3740*/  @P5 LDG.E.LTC128B.U16 R120, desc[UR36][R14.64] ;  /* 0x000000240e785981 */ /* 0x000ea2000c1e1520 */
[----:B------:R-:W-:Y:S02]  /*3750*/  LOP3.LUT R131, R121, 0x12, RZ, 0xfc, !PT ;  /* 0x0000001279837812 */ /* 0x000fe400078efcff */
[----:B------:R-:W-:Y:S01]  /*3760*/  LOP3.LUT R133, R127, 0x2, RZ, 0xfc, !PT ;  /* 0x000000027f857812 */ /* 0x000fe200078efcff */
[----:B--2---:R-:W-:-:S05]  /*3770*/  HADD2.F32 R21, -RZ, R120.H0_H0 ;  /* 0x20000078ff157230 */ /* 0x004fca0000004100 */
        /* <DEDUP_REMOVED lines=8> */
[----:B------:R-:W-:Y:S01]  /*3800*/  IMAD.X R135, R129, 0x1, R9, P5 ;  /* 0x0000000181877824 */ /* 0x000fe200028e0609 */
[----:B------:R-:W-:-:S13]  /*3810*/  ISETP.GT.AND P5, PT, R3, 0x80, P6 ;  /* 0x000000800300780c */ /* 0x000fda00037a4270 */
[----:B------:R-:W2:Y:S01]  /*3820*/  @P5 LDG.E.LTC128B.U16 R120, desc[UR36][R134.64] ;  /* 0x0000002486785981 */ /* 0x000ea2000c1e1520 */
[----:B------:R-:W-:Y:S01]  /*3830*/  BSSY B1, `(.L_x_91) ;  /* 0x000000e000017945 */ /* 0x000fe20003800000 */
[----:B--2---:R-:W-:-:S05]  /*3840*/  HADD2.F32 R21, -RZ, R120.H0_H0 ;  /* 0x20000078ff157230 */ /* 0x004fca0000004100 */
[----:B------:R-:W-:-:S04]  /*3850*/  FMUL R20, R21, R154 ;  /* 0x0000009a15147220 */ /* 0x000fc80000400000 */
[----:B------:R-:W-:-:S05]  /*3860*/  FFMA R20, R89, R153, R20 ;  /* 0x0000009959147223 */ /* 0x000fca0000000014 */
[----:B------:R-:W-:-:S04]  /*3870*/  F2FP.F16.F32.PACK_AB R20, RZ, R20 ;  /* 0x00000014ff14723e */ /* 0x000fc800000000ff */
[----:B------:R-:W-:-:S05]  /*3880*/  PRMT R21, R20, 0x7610, R21 ;  /* 0x0000761014157816 */ /* 0x000fca0000000015 */
[----:B------:R2:W-:Y:S01]  /*3890*/  @P5 STG.E.U16 desc[UR36][R162.64], R21 ;  /* 0x00000015a2005986 */ /* 0x0005e2000c101524 */
[----:B-1----:R-:W-:-:S05]  /*38a0*/  IADD3 R88, P5, R121, R10, RZ ;  /* 0x0000000a79587210 */ /* 0x002fca0007fbe0ff */
[----:B------:R-:W-:Y:S01]  /*38b0*/  IMAD.X R89, R123, 0x1, R11, P5 ;  /* 0x000000017b597824 */ /* 0x000fe200028e060b */
[----:B------:R-:W-:-:S05]  /*38c0*/  IADD3 R20, P5, R127, R4, RZ ;  /* 0x000000047f147210 */ /* 0x000fca0007fbe0ff */
[----:B--2---:R-:W-:Y:S01]  /*38d0*/  IMAD.X R21, R129, 0x1, R5, P5 ;  /* 0x0000000181157824 */ /* 0x004fe200028e0605 */
[----:B------:R-:W-:-:S13]  /*38e0*/  ISETP.GT.AND P5, PT, R3, 0x88, P4 ;  /* 0x000000880300780c */ /* 0x000fda00027a4270 */
[----:B------:R-:W-:Y:S05]  /*38f0*/  @!P5 BRA `(.L_x_92) ;  /* 0x000000000004d947 */ /* 0x000fea0003800000 */
[----:B------:R1:W5:Y:S02]  /*3900*/  LDG.E.LTC128B.U16 R120, desc[UR36][R20.64] ;  /* 0x0000002414787981 */ /* 0x000364000c1e1520 */
.L_x_92:
[----:B------:R-:W-:Y:S05]  /*3910*/  BSYNC B1 ;  /* 0x0000000000017941 */ /* 0x000fea0003800000 */
.L_x_91:
[----:B-----5:R-:W-:Y:S01]  /*3920*/  HADD2.F32 R135, -RZ, R120.H0_H0 ;  /* 0x20000078ff877230 */ /* 0x020fe20000004100 */
[----:B------:R-:W-:Y:S04]  /*3930*/  BSSY B1, `(.L_x_93) ;  /* 0x000000c000017945 */ /* 0x000fe80003800000 */
[----:B------:R-:W-:-:S04]  /*3940*/  FMUL R135, R135, R154 ;  /* 0x0000009a87877220 */ /* 0x000fc80000400000 */
[----:B------:R-:W-:-:S05]  /*3950*/  FFMA R135, R90, R153, R135 ;  /* 0x000000995a877223 */ /* 0x000fca0000000087 */
[----:B------:R-:W-:-:S05]  /*3960*/  F2FP.F16.F32.PACK_AB R135, RZ, R135 ;  /* 0x00000087ff87723e */ /* 0x000fca00000000ff */
[----:B------:R2:W-:Y:S01]  /*3970*/  @P5 STG.E.U16 desc[UR36][R88.64], R135 ;  /* 0x0000008758005986 */ /* 0x0005e2000c101524 */
[----:B------:R-:W-:-:S05]  /*3980*/  IADD3 R136, P5, R23, R10, RZ ;  /* 0x0000000a17887210 */ /* 0x000fca0007fbe0ff */
[----:B------:R-:W-:Y:S01]  /*3990*/  IMAD.X R137, R123, 0x1, R11, P5 ;  /* 0x000000017b897824 */ /* 0x000fe200028e060b */
[----:B------:R-:W-:-:S13]  /*39a0*/  ISETP.GT.AND P5, PT, R3, 0x88, P6 ;  /* 0x000000880300780c */ /* 0x000fda00037a4270 */
[----:B--2---:R-:W-:Y:S05]  /*39b0*/  @!P5 BRA `(.L_x_94) ;  /* 0x00000000000cd947 */ /* 0x004fea0003800000 */
[----:B------:R-:W-:-:S05]  /*39c0*/  IADD3 R134, P6, R133, R4, RZ ;  /* 0x0000000485867210 */ /* 0x000fca0007fde0ff */
[----:B------:R-:W-:-:S05]  /*39d0*/  IMAD.X R135, R129, 0x1, R5, P6 ;  /* 0x0000000181877824 */ /* 0x000fca00030e0605 */
[----:B------:R2:W5:Y:S03]  /*39e0*/  LDG.E.LTC128B.U16 R120, desc[UR36][R134.64] ;  /* 0x0000002486787981 */ /* 0x000566000c1e1520 */
.L_x_94:
[----:B------:R-:W-:Y:S05]  /*39f0*/  BSYNC B1 ;  /* 0x0000000000017941 */ /* 0x000fea0003800000 */
.L_x_93:
[----:B--2--5:R-:W-:Y:S01]  /*3a00*/  HADD2.F32 R135, -RZ, R120.H0_H0 ;  /* 0x20000078ff877230 */ /* 0x024fe20000004100 */
[----:B------:R-:W-:-:S04]  /*3a10*/  LOP3.LUT P6, RZ, R152, 0x4, RZ, 0xc0, !PT ;  /* 0x0000000498ff7812 */ /* 0x000fc800078cc0ff */
[----:B------:R-:W-:Y:S01]  /*3a20*/  FMUL R90, R135, R154 ;  /* 0x0000009a875a7220 */ /* 0x000fe20000400000 */
[----:B------:R-:W-:-:S03]  /*3a30*/  LOP3.LUT R135, R121, 0x20, RZ, 0xfc, !PT ;  /* 0x0000002079877812 */ /* 0x000fc600078efcff */
[----:B------:R-:W-:Y:S01]  /*3a40*/  FFMA R90, R91, R153, R90 ;  /* 0x000000995b5a7223 */ /* 0x000fe2000000005a */
[----:B------:R-:W-:-:S04]  /*3a50*/  LOP3.LUT R91, R127, 0x10, RZ, 0xfc, !PT ;  /* 0x000000107f5b7812 */ /* 0x000fc800078efcff */
[----:B------:R-:W-:-:S05]  /*3a60*/  F2FP.F16.F32.PACK_AB R90, RZ, R90 ;  /* 0x0000005aff5a723e */ /* 0x000fca00000000ff */
[----:B------:R2:W-:Y:S01]  /*3a70*/  @P5 STG.E.U16 desc[UR36][R136.64], R90 ;  /* 0x0000005a88005986 */ /* 0x0005e2000c101524 */
[----:B------:R-:W-:-:S05]  /*3a80*/  IADD3 R144, P5, R135, R6, RZ ;  /* 0x0000000687907210 */ /* 0x000fca0007fbe0ff */
[----:B------:R-:W-:Y:S01]  /*3a90*/  IMAD.X R145, R123, 0x1, R7, P5 ;  /* 0x000000017b917824 */ /* 0x000fe200028e0607 */
[----:B------:R-:W-:-:S05]  /*3aa0*/  IADD3 R148, P5, R91, R8, RZ ;  /* 0x000000085b947210 */ /* 0x000fca0007fbe0ff */
[----:B------:R-:W-:Y:S01]  /*3ab0*/  IMAD.X R149, R129, 0x1, R9, P5 ;  /* 0x0000000181957824 */ /* 0x000fe200028e0609 */
[----:B------:R-:W-:-:S13]  /*3ac0*/  ISETP.GT.AND P5, PT, R3, 0x80, P6 ;  /* 0x000000800300780c */ /* 0x000fda00037a4270 */
[----:B------:R-:W3:Y:S01]  /*3ad0*/  @P5 LDG.E.LTC128B.U16 R120, desc[UR36][R148.64] ;  /* 0x0000002494785981 */ /* 0x000ee2000c1e1520 */
[----:B--2---:R-:W-:Y:S01]  /*3ae0*/  LOP3.LUT R137, R121, 0x22, RZ, 0xfc, !PT ;  /* 0x0000002279897812 */ /* 0x004fe200078efcff */
[----:B---3--:R-:W-:-:S05]  /*3af0*/  HADD2.F32 R139, -RZ, R120.H0_H0 ;  /* 0x20000078ff8b7230 */ /* 0x008fca0000004100 */
[----:B------:R-:W-:-:S04]  /*3b00*/  FMUL R139, R139, R154 ;  /* 0x0000009a8b8b7220 */ /* 0x000fc80000400000 */
[----:B------:R-:W-:-:S05]  /*3b10*/  FFMA R139, R92, R153, R139 ;  /* 0x000000995c8b7223 */ /* 0x000fca000000008b */
[----:B------:R-:W-:-:S04]  /*3b20*/  F2FP.F16.F32.PACK_AB R139, RZ, R139 ;  /* 0x0000008bff8b723e */ /* 0x000fc800000000ff */
[----:B------:R-:W-:Y:S02]  /*3b30*/  PRMT R92, R139, 0x7610, R92 ;  /* 0x000076108b5c7816 */ /* 0x000fe4000000005c */
[----:B------:R-:W-:-:S03]  /*3b40*/  LOP3.LUT R139, R127, 0x12, RZ, 0xfc, !PT ;  /* 0x000000127f8b7812 */ /* 0x000fc600078efcff */
[----:B------:R2:W-:Y:S01]  /*3b50*/  @P5 STG.E.U16 desc[UR36][R142.64], R92 ;  /* 0x0000005c8e005986 */ /* 0x0005e2000c101524 */
[----:B------:R-:W-:-:S05]  /*3b60*/  IADD3 R146, P5, R137, R6, RZ ;  /* 0x0000000689927210 */ /* 0x000fca0007fbe0ff */
[----:B------:R-:W-:Y:S01]  /*3b70*/  IMAD.X R147, R123, 0x1, R7, P5 ;  /* 0x000000017b937824 */ /* 0x000fe200028e0607 */
[----:B------:R-:W-:-:S05]  /*3b80*/  IADD3 R148, P5, R139, R8, RZ ;  /* 0x000000088b947210 */ /* 0x000fca0007fbe0ff */
[----:B------:R-:W-:Y:S01]  /*3b90*/  IMAD.X R149, R129, 0x1, R9, P5 ;  /* 0x0000000181957824 */ /* 0x000fe200028e0609 */
[----:B------:R-:W-:-:S04]  /*3ba0*/  LOP3.LUT P5, RZ, R152, 0x8, RZ, 0xc0, !PT ;  /* 0x0000000898ff7812 */ /* 0x000fc800078ac0ff */
[----:B------:R-:W-:-:S13]  /*3bb0*/  ISETP.GT.AND P5, PT, R3, 0x80, P5 ;  /* 0x000000800300780c */ /* 0x000fda0002fa4270 */
[----:B------:R-:W3:Y:S01]  /*3bc0*/  @P5 LDG.E.LTC128B.U16 R120, desc[UR36][R148.64] ;  /* 0x0000002494785981 */ /* 0x000ee2000c1e1520 */
[----:B------:R-:W-:Y:S01]  /*3bd0*/  BSSY B1, `(.L_x_95) ;  /* 0x000000e000017945 */ /* 0x000fe20003800000 */
[----:B---3--:R-:W-:Y:S01]  /*3be0*/  HADD2.F32 R151, -RZ, R120.H0_H0 ;  /* 0x20000078ff977230 */ /* 0x008fe20000004100 */
[----:B--2---:R-:W-:-:S04]  /*3bf0*/  PRMT R92, R120, 0x7610, R92 ;  /* 0x00007610785c7816 */ /* 0x004fc8000000005c */
        /* <DEDUP_REMOVED lines=11> */
.L_x_96:
[----:B------:R-:W-:Y:S05]  /*3cb0*/  BSYNC B1 ;  /* 0x0000000000017941 */ /* 0x000fea0003800000 */
.L_x_95:
[----:B--2--5:R-:W-:Y:S01]  /*3cc0*/  HADD2.F32 R93, -RZ, R92.H0_H0 ;  /* 0x2000005cff5d7230 */ /* 0x024fe20000004100 */
[----:B------:R-:W-:Y:S01]  /*3cd0*/  LOP3.LUT P6, RZ, R152, 0x8, RZ, 0xc0, !PT ;  /* 0x0000000898ff7812 */ /* 0x000fe200078cc0ff */
[----:B------:R-:W-:Y:S03]  /*3ce0*/  BSSY B1, `(.L_x_97) ;  /* 0x000000c000017945 */ /* 0x000fe60003800000 */
        /* <DEDUP_REMOVED lines=11> */
.L_x_98:
[----:B------:R-:W-:Y:S05]  /*3da0*/  BSYNC B1 ;  /* 0x0000000000017941 */ /* 0x000fea0003800000 */
.L_x_97:
        /* <DEDUP_REMOVED lines=30> */
[----:B---3--:R-:W-:-:S05]  /*3f90*/  HADD2.F32 R155, -RZ, R92.H0_H0 ;  /* 0x2000005cff9b7230 */ /* 0x008fca0000004100 */
[----:B------:R-:W-:-:S04]  /*3fa0*/  FMUL R90, R155, R154 ;  /* 0x0000009a9b5a7220 */ /* 0x000fc80000400000 */
[----:B------:R-:W-:-:S05]  /*3fb0*/  FFMA R90, R97, R153, R90 ;  /* 0x00000099615a7223 */ /* 0x000fca000000005a */
[----:B------:R-:W-:-:S05]  /*3fc0*/  F2FP.F16.F32.PACK_AB R90, RZ, R90 ;  /* 0x0000005aff5a723e */ /* 0x000fca00000000ff */
[----:B------:R3:W-:Y:S01]  /*3fd0*/  @P5 STG.E.U16 desc[UR36][R146.64], R90 ;  /* 0x0000005a92005986 */ /* 0x0007e2000c101524 */
[----:B--2---:R-:W-:-:S05]  /*3fe0*/  IADD3 R144, P5, R135, R10, RZ ;  /* 0x0000000a87907210 */ /* 0x004fca0007fbe0ff */
[----:B------:R-:W-:Y:S01]  /*3ff0*/  IMAD.X R145, R123, 0x1, R11, P5 ;  /* 0x000000017b917824 */ /* 0x000fe200028e060b */
[----:B------:R-:W-:-:S13]  /*4000*/  ISETP.GT.AND P5, PT, R3, 0x88, P6 ;  /* 0x000000880300780c */ /* 0x000fda00037a4270 */
[----:B---3--:R-:W-:Y:S05]  /*4010*/  @!P5 BRA `(.L_x_100) ;  /* 0x00000000000cd947 */ /* 0x008fea0003800000 */
[----:B------:R-:W-:-:S05]  /*4020*/  IADD3 R96, P6, R93, R4, RZ ;  /* 0x000000045d607210 */ /* 0x000fca0007fde0ff */
[----:B------:R-:W-:-:S05]  /*4030*/  IMAD.X R97, R129, 0x1, R5, P6 ;  /* 0x0000000181617824 */ /* 0x000fca00030e0605 */
[----:B------:R2:W5:Y:S03]  /*4040*/  LDG.E.LTC128B.U16 R92, desc[UR36][R96.64] ;  /* 0x00000024605c7981 */ /* 0x000566000c1e1520 */
.L_x_100:
[----:B------:R-:W-:Y:S05]  /*4050*/  BSYNC B1 ;  /* 0x0000000000017941 */ /* 0x000fea0003800000 */
.L_x_99:
        /* <DEDUP_REMOVED lines=14> */
.L_x_102:
[----:B------:R-:W-:Y:S05]  /*4140*/  BSYNC B1 ;  /* 0x0000000000017941 */ /* 0x000fea0003800000 */
.L_x_101:
        /* <DEDUP_REMOVED lines=22> */
[----:B0---4-:R-:W-:-:S05]  /*42b0*/  IADD3 R160, P5, R145, R6, RZ ;  /* 0x0000000691a07210 */ /* 0x011fca0007fbe0ff */
        /* <DEDUP_REMOVED lines=15> */
[----:B0-----:R-:W-:Y:S05]  /*43b0*/  @!P5 BRA `(.L_x_104) ;  /* 0x00000000000cd947 */ /* 0x001fea0003800000 */
[----:B------:R-:W-:-:S05]  /*43c0*/  IADD3 R100, P6, R99, R4, RZ ;  /* 0x0000000463647210 */ /* 0x000fca0007fde0ff */
[----:B------:R-:W-:-:S05]  /*43d0*/  IMAD.X R101, R129, 0x1, R5, P6 ;  /* 0x0000000181657824 */ /* 0x000fca00030e0605 */
[----:B------:R0:W5:Y:S03]  /*43e0*/  LDG.E.LTC128B.U16 R92, desc[UR36][R100.64] ;  /* 0x00000024645c7981 */ /* 0x000166000c1e1520 */
.L_x_104:
[----:B------:R-:W-:Y:S05]  /*43f0*/  BSYNC B1 ;  /* 0x0000000000017941 */ /* 0x000fea0003800000 */
.L_x_103:
[----:B0----5:R-:W-:Y:S01]  /*4400*/  HADD2.F32 R101, -RZ, R92.H0_H0 ;  /* 0x2000005cff657230 */ /* 0x021fe20000004100 */
        /* <DEDUP_REMOVED lines=9> */
[----:B0-----:R-:W-:Y:S05]  /*44a0*/  @!P5 BRA `(.L_x_106) ;  /* 0x00000000000cd947 */ /* 0x001fea0003800000 */
[----:B------:R-:W-:-:S05]  /*44b0*/  IADD3 R100, P6, R147, R4, RZ ;  /* 0x0000000493647210 */ /* 0x000fca0007fde0ff */
[----:B------:R-:W-:-:S05]  /*44c0*/  IMAD.X R101, R129, 0x1, R5, P6 ;  /* 0x0000000181657824 */ /* 0x000fca00030e0605 */
[----:B------:R0:W5:Y:S03]  /*44d0*/  LDG.E.LTC128B.U16 R92, desc[UR36][R100.64] ;  /* 0x00000024645c7981 */ /* 0x000166000c1e1520 */
.L_x_106:
[----:B------:R-:W-:Y:S05]  /*44e0*/  BSYNC B1 ;  /* 0x0000000000017941 */ /* 0x000fea0003800000 */
.L_x_105:
[----:B0----5:R-:W-:Y:S01]  /*44f0*/  HADD2.F32 R101, -RZ, R92.H0_H0 ;  /* 0x2000005cff657230 */ /* 0x021fe20000004100 */
        /* <DEDUP_REMOVED lines=12> */
[----:B------:R-:W2:Y:S01]  /*45c0*/  @P5 LDG.E.LTC128B.U16 R92, desc[UR36][R166.64] ;  /* 0x00000024a65c5981 */ /* 0x000ea2000c1e1520 */
[----:B0-----:R-:W-:Y:S01]  /*45d0*/  LOP3.LUT R149, R121, 0x52, RZ, 0xfc, !PT ;  /* 0x0000005279957812 */ /* 0x001fe200078efcff */
[----:B--2---:R-:W-:-:S05]  /*45e0*/  HADD2.F32 R151, -RZ, R92.H0_H0 ;  /* 0x2000005cff977230 */ /* 0x004fca0000004100 */
        /* <DEDUP_REMOVED lines=12> */
[----:B------:R-:W2:Y:S01]  /*46b0*/  @P5 LDG.E.LTC128B.U16 R92, desc[UR36][R166.64] ;  /* 0x00000024a65c5981 */ /* 0x000ea2000c1e1520 */
[----:B------:R-:W-:Y:S01]  /*46c0*/  BSSY B1, `(.L_x_107) ;  /* 0x000000d000017945 */ /* 0x000fe20003800000 */
[----:B--2---:R-:W-:-:S05]  /*46d0*/  HADD2.F32 R155, -RZ, R92.H0_H0 ;  /* 0x2000005cff9b7230 */ /* 0x004fca0000004100 */
[----:B------:R-:W-:-:S04]  /*46e0*/  FMUL R90, R155, R154 ;  /* 0x0000009a9b5a7220 */ /* 0x000fc80000400000 */
[----:B------:R-:W-:-:S05]  /*46f0*/  FFMA R90, R105, R153, R90 ;  /* 0x00000099695a7223 */ /* 0x000fca000000005a */
[----:B------:R-:W-:-:S05]  /*4700*/  F2FP.F16.F32.PACK_AB R90, RZ, R90 ;  /* 0x0000005aff5a723e */ /* 0x000fca00000000ff */
[----:B------:R2:W-:Y:S01]  /*4710*/  @P5 STG.E.U16 desc[UR36][R160.64], R90 ;  /* 0x0000005aa0005986 */ /* 0x0005e2000c101524 */
[----:B0-----:R-:W-:-:S05]  /*4720*/  IADD3 R156, P5, R97, R10, RZ ;  /* 0x0000000a619c7210 */ /* 0x001fca0007fbe0ff */
[----:B------:R-:W-:Y:S01]  /*4730*/  IMAD.X R157, R123, 0x1, R11, P5 ;  /* 0x000000017b9d7824 */ /* 0x000fe200028e060b */
[----:B------:R-:W-:-:S13]  /*4740*/  ISETP.GT.AND P5, PT, R3, 0x88, P6 ;  /* 0x000000880300780c */ /* 0x000fda00037a4270 */
[----:B--2---:R-:W-:Y:S05]  /*4750*/  @!P5 BRA `(.L_x_108) ;  /* 0x00000000000cd947 */ /* 0x004fea0003800000 */
[----:B------:R-:W-:-:S05]  /*4760*/  IADD3 R104, P6, R101, R4, RZ ;  /* 0x0000000465687210 */ /* 0x000fca0007fde0ff */
[----:B------:R-:W-:-:S05]  /*4770*/  IMAD.X R105, R129, 0x1, R5, P6 ;  /* 0x0000000181697824 */ /* 0x000fca00030e0605 */
[----:B------:R0:W5:Y:S03]  /*4780*/  LDG.E.LTC128B.U16 R92, desc[UR36][R104.64] ;  /* 0x00000024685c7981 */ /* 0x000166000c1e1520 */
.L_x_108:
[----:B------:R-:W-:Y:S05]  /*4790*/  BSYNC B1 ;  /* 0x0000000000017941 */ /* 0x000fea0003800000 */
.L_x_107:
        /* <DEDUP_REMOVED lines=14> */
.L_x_110:
[----:B------:R-:W-:Y:S05]  /*4880*/  BSYNC B1 ;  /* 0x0000000000017941 */ /* 0x000fea0003800000 */
.L_x_109:
        /* <DEDUP_REMOVED lines=14> */
[----:B------:R-:W-:Y:S01]  /*4970*/  LOP3.LUT R157, R127, 0x52, RZ, 0xfc, !PT ;  /* 0x000000527f9d7812 */ /* 0x000fe200078efcff */
        /* <DEDUP_REMOVED lines=9> */
[----:B0-----:R-:W-:-:S05]  /*4a10*/  IADD3 R160, P5, R157, R8, RZ ;  /* 0x000000089da07210 */ /* 0x001fca0007fbe0ff */
        /* <DEDUP_REMOVED lines=17> */
.L_x_112:
[----:B------:R-:W-:Y:S05]  /*4b30*/  BSYNC B1 ;  /* 0x0000000000017941 */ /* 0x000fea0003800000 */
.L_x_111:
        /* <DEDUP_REMOVED lines=14> */
.L_x_114:
[----:B------:R-:W-:Y:S05]  /*4c20*/  BSYNC B1 ;  /* 0x0000000000017941 */ /* 0x000fea0003800000 */
.L_x_113:
[----:B0----5:R-:W-:-:S05]  /*4c30*/  HADD2.F32 R109, -RZ, R92.H0_H0 ;  /* 0x2000005cff6d7230 */ /* 0x021fca0000004100 */
        /* <DEDUP_REMOVED lines=39> */
.L_x_116:
[----:B------:R-:W-:Y:S05]  /*4eb0*/  BSYNC B1 ;  /* 0x0000000000017941 */ /* 0x000fea0003800000 */
.L_x_115:
[----:B0----5:R-:W-:Y:S01]  /*4ec0*/  HADD2.F32 R7, -RZ, R92.H0_H0 ;  /* 0x2000005cff077230 */ /* 0x021fe20000004100 */
        /* <DEDUP_REMOVED lines=12> */
.L_x_118:
[----:B------:R-:W-:Y:S05]  /*4f90*/  BSYNC B1 ;  /* 0x0000000000017941 */ /* 0x000fea0003800000 */
.L_x_117:
[----:B0----5:R-:W-:Y:S01]  /*4fa0*/  HADD2.F32 R7, -RZ, R92.H0_H0 ;  /* 0x2000005cff077230 */ /* 0x021fe20000004100 */
[----:B------:R-:W-:-:S04]  /*4fb0*/  LOP3.LUT R113, R127, 0x70, RZ, 0xfc, !PT ;  /* 0x000000707f717812 */ /* 0x000fc800078efcff */
        /* <DEDUP_REMOVED lines=8> */
[----:B0-----:R-:W-:Y:S01]  /*5040*/  IMAD.X R7, R129, 0x1, R9, P5 ;  /* 0x0000000181077824 */ /* 0x001fe200028e0609 */
[----:B------:R-:W-:-:S13]  /*5050*/  ISETP.GT.AND P5, PT, R3, 0x80, P1 ;  /* 0x000000800300780c */ /* 0x000fda0000fa4270 */
[----:B------:R-:W2:Y:S02]  /*5060*/  @P5 LDG.E.LTC128B.U16 R92, desc[UR36][R6.64] ;  /* 0x00000024065c5981 */ /* 0x000ea4000c1e1520 */
[----:B--2---:R-:W-:-:S05]  /*5070*/  HADD2.F32 R115, -RZ, R92.H0_H0 ;  /* 0x2000005cff737230 */ /* 0x004fca0000004100 */
[----:B------:R-:W-:-:S04]  /*5080*/  FMUL R115, R115, R154 ;  /* 0x0000009a73737220 */ /* 0x000fc80000400000 */
[----:B------:R-:W-:-:S05]  /*5090*/  FFMA R115, R116, R153, R115 ;  /* 0x0000009974737223 */ /* 0x000fca0000000073 */
[----:B------:R-:W-:-:S04]  /*50a0*/  F2FP.F16.F32.PACK_AB R115, RZ, R115 ;  /* 0x00000073ff73723e */ /* 0x000fc800000000ff */
[----:B------:R-:W-:Y:S02]  /*50b0*/  PRMT R90, R115, 0x7610, R90 ;  /* 0x00007610735a7816 */ /* 0x000fe4000000005a */
[----:B------:R-:W-:-:S03]  /*50c0*/  LOP3.LUT R115, R127, 0x72, RZ, 0xfc, !PT ;  /* 0x000000727f737812 */ /* 0x000fc600078efcff */
[----:B------:R-:W-:Y:S01]  /*50d0*/  @P5 STG.E.U16 desc[UR36][R162.64], R90 ;  /* 0x0000005aa2005986 */ /* 0x000fe2000c101524 */
        /* <DEDUP_REMOVED lines=13> */
[----:B------:R-:W-:-:S05]  /*51b0*/  IADD3 R6, P5, R12, R121, RZ ;  /* 0x000000790c067210 */ /* 0x000fca0007fbe0ff */
[----:B0-----:R-:W-:Y:S01]  /*51c0*/  IMAD.X R7, R13, 0x1, R123, P5 ;  /* 0x000000010d077824 */ /* 0x001fe200028e067b */
[----:B------:R-:W-:-:S13]  /*51d0*/  ISETP.GT.AND P5, PT, R3, 0x88, P1 ;  /* 0x000000880300780c */ /* 0x000fda0000fa4270 */
[----:B------:R-:W-:Y:S05]  /*51e0*/  @!P5 BRA `(.L_x_120) ;  /* 0x00000000000cd947 */ /* 0x000fea0003800000 */
[----:B------:R-:W-:-:S05]  /*51f0*/  IADD3 R8, P6, R113, R4, RZ ;  /* 0x0000000471087210 */ /* 0x000fca0007fde0ff */
[----:B------:R-:W-:-:S05]  /*5200*/  IMAD.X R9, R129, 0x1, R5, P6 ;  /* 0x0000000181097824 */ /* 0x000fca00030e0605 */
[----:B------:R0:W5:Y:S03]  /*5210*/  LDG.E.LTC128B.U16 R92, desc[UR36][R8.64] ;  /* 0x00000024085c7981 */ /* 0x000166000c1e1520 */
.L_x_120:
[----:B------:R-:W-:Y:S05]  /*5220*/  BSYNC B1 ;  /* 0x0000000000017941 */ /* 0x000fea0003800000 */
.L_x_119:
        /* <DEDUP_REMOVED lines=8> */
[----:B------:R-:W-:-:S05]  /*52b0*/  IADD3 R4, P5, R115, R4, RZ ;  /* 0x0000000473047210 */ /* 0x000fca0007fbe0ff */
[----:B------:R-:W-:Y:S01]  /*52c0*/  IMAD.X R5, R129, 0x1, R5, P5 ;  /* 0x0000000181057824 */ /* 0x000fe200028e0605 */
[----:B------:R-:W-:-:S13]  /*52d0*/  ISETP.GT.AND P5, PT, R3, 0x88, P0 ;  /* 0x000000880300780c */ /* 0x000fda00007a4270 */
[----:B0-----:R-:W-:Y:S05]  /*52e0*/  @!P5 BRA `(.L_x_122) ;  /* 0x000000000004d947 */ /* 0x001fea0003800000 */
[----:B------:R0:W5:Y:S02]  /*52f0*/  LDG.E.LTC128B.U16 R92, desc[UR36][R4.64] ;  /* 0x00000024045c7981 */ /* 0x000164000c1e1520 */
.L_x_122:
[----:B------:R-:W-:Y:S05]  /*5300*/  BSYNC B1 ;  /* 0x0000000000017941 */ /* 0x000fea0003800000 */
.L_x_121:
[----:B0----5:R-:W-:Y:S01]  /*5310*/  HADD2.F32 R5, -RZ, R92.H0_H0 ;  /* 0x2000005cff057230 */ /* 0x021fe20000004100 */
[----:B------:R-:W-:Y:S04]  /*5320*/  BSSY B1, `(.L_x_123) ;  /* 0x000000d000017945 */ /* 0x000fe80003800000 */
        /* <DEDUP_REMOVED lines=10> */
[----:B------:R-:W-:Y:S05]  /*53d0*/  @!P5 BRA `(.L_x_124) ;  /* 0x000000000004d947 */ /* 0x000fea0003800000 */
[----:B------:R0:W5:Y:S02]  /*53e0*/  LDG.E.LTC128B.U16 R92, desc[UR36][R4.64] ;  /* 0x00000024045c7981 */ /* 0x000164000c1e1520 */
.L_x_124:
[----:B------:R-:W-:Y:S05]  /*53f0*/  BSYNC B1 ;  /* 0x0000000000017941 */ /* 0x000fea0003800000 */
.L_x_123:
[----:B-----5:R-:W-:Y:S01]  /*5400*/  HADD2.F32 R9, -RZ, R92.H0_H0 ;  /* 0x2000005cff097230 */ /* 0x020fe20000004100 */
        /* <DEDUP_REMOVED lines=13> */
.L_x_126:
[----:B------:R-:W-:Y:S05]  /*54e0*/  BSYNC B1 ;  /* 0x0000000000017941 */ /* 0x000fea0003800000 */
.L_x_125:
[----:B--2--5:R-:W-:Y:S01]  /*54f0*/  HADD2.F32 R9, -RZ, R92.H0_H0 ;  /* 0x2000005cff097230 */ /* 0x024fe20000004100 */
[----:B------:R-:W-:Y:S04]  /*5500*/  BSSY B1, `(.L_x_127) ;  /* 0x000000d000017945 */ /* 0x000fe80003800000 */
[----:B------:R-:W-:-:S04]  /*5510*/  FMUL R8, R9, R154 ;  /* 0x0000009a09087220 */ /* 0x000fc80000400000 */
[----:B------:R-:W-:-:S05]  /*5520*/  FFMA R8, R57, R153, R8 ;  /* 0x0000009939087223 */ /* 0x000fca0000000008 */
[----:B------:R-:W-:-:S04]  /*5530*/  F2FP.F16.F32.PACK_AB R8, RZ, R8 ;  /* 0x00000008ff08723e */ /* 0x000fc800000000ff */
[----:B------:R-:W-:-:S05]  /*5540*/  PRMT R9, R8, 0x7610, R9 ;  /* 0x0000761008097816 */ /* 0x000fca0000000009 */
[----:B------:R2:W-:Y:S01]  /*5550*/  @P5 STG.E.U16 desc[UR36][R162.64], R9 ;  /* 0x00000009a2005986 */ /* 0x0005e2000c101524 */
[----:B------:R-:W-:-:S05]  /*5560*/  IADD3 R8, P5, R88, R121, RZ ;  /* 0x0000007958087210 */ /* 0x000fca0007fbe0ff */
[----:B--2---:R-:W-:Y:S01]  /*5570*/  IMAD.X R9, R89, 0x1, R123, P5 ;  /* 0x0000000159097824 */ /* 0x004fe200028e067b */
[----:B------:R-:W-:-:S05]  /*5580*/  IADD3 R10, P5, R20, R127, RZ ;  /* 0x0000007f140a7210 */ /* 0x000fca0007fbe0ff */
[----:B------:R-:W-:Y:S01]  /*5590*/  IMAD.X R11, R21, 0x1, R129, P5 ;  /* 0x00000001150b7824 */ /* 0x000fe200028e0681 */
[----:B------:R-:W-:-:S13]  /*55a0*/  ISETP.GT.AND P5, PT, R3, 0x108, P4 ;  /* 0x000001080300780c */ /* 0x000fda00027a4270 */
[----:B------:R-:W-:Y:S05]  /*55b0*/  @!P5 BRA `(.L_x_128) ;  /* 0x000000000004d947 */ /* 0x000fea0003800000 */
[----:B------:R2:W5:Y:S02]  /*55c0*/  LDG.E.LTC128B.U16 R92, desc[UR36][R10.64] ;  /* 0x000000240a5c7981 */ /* 0x000564000c1e1520 */
.L_x_128:
[----:B------:R-:W-:Y:S05]  /*55d0*/  BSYNC B1 ;  /* 0x0000000000017941 */ /* 0x000fea0003800000 */
.L_x_127:
        /* <DEDUP_REMOVED lines=10> */
[----:B---3--:R-:W-:Y:S05]  /*5680*/  @!P5 BRA `(.L_x_130) ;  /* 0x00000000000cd947 */ /* 0x008fea0003800000 */
[----:B------:R-:W-:-:S05]  /*5690*/  IADD3 R56, P6, R20, R133, RZ ;  /* 0x0000008514387210 */ /* 0x000fca0007fde0ff */
[----:B------:R-:W-:-:S05]  /*56a0*/  IMAD.X R57, R21, 0x1, R129, P6 ;  /* 0x0000000115397824 */ /* 0x000fca00030e0681 */
[----:B------:R3:W5:Y:S03]  /*56b0*/  LDG.E.LTC128B.U16 R92, desc[UR36][R56.64] ;  /* 0x00000024385c7981 */ /* 0x000766000c1e1520 */
.L_x_130:
[----:B------:R-:W-:Y:S05]  /*56c0*/  BSYNC B1 ;  /* 0x0000000000017941 */ /* 0x000fea0003800000 */
.L_x_129:
[----:B---3-5:R-:W-:Y:S01]  /*56d0*/  HADD2.F32 R57, -RZ, R92.H0_H0 ;  /* 0x2000005cff397230 */ /* 0x028fe20000004100 */
[----:B------:R-:W-:Y:S01]  /*56e0*/  LOP3.LUT P6, RZ, R152, 0x4, RZ, 0xc0, !PT ;  /* 0x0000000498ff7812 */ /* 0x000fe200078cc0ff */
[----:B------:R-:W-:Y:S03]  /*56f0*/  BSSY B1, `(.L_x_131) ;  /* 0x000000d000017945 */ /* 0x000fe60003800000 */
[----:B------:R-:W-:-:S04]  /*5700*/  FMUL R56, R57, R154 ;  /* 0x0000009a39387220 */ /* 0x000fc80000400000 */
[----:B------:R-:W-:-:S05]  /*5710*/  FFMA R56, R59, R153, R56 ;  /* 0x000000993b387223 */ /* 0x000fca0000000038 */
[----:B------:R-:W-:-:S04]  /*5720*/  F2FP.F16.F32.PACK_AB R56, RZ, R56 ;  /* 0x00000038ff38723e */ /* 0x000fc800000000ff */
[----:B------:R-:W-:-:S05]  /*5730*/  PRMT R57, R56, 0x7610, R57 ;  /* 0x0000761038397816 */ /* 0x000fca0000000039 */
[----:B------:R3:W-:Y:S01]  /*5740*/  @P5 STG.E.U16 desc[UR36][R162.64], R57 ;  /* 0x00000039a2005986 */ /* 0x0007e2000c101524 */
[----:B------:R-:W-:-:S05]  /*5750*/  IADD3 R56, P5, R135, R12, RZ ;  /* 0x0000000c87387210 */ /* 0x000fca0007fbe0ff */
[----:B---3--:R-:W-:Y:S01]  /*5760*/  IMAD.X R57, R13, 0x1, R123, P5 ;  /* 0x000000010d397824 */ /* 0x008fe200028e067b */
[----:B------:R-:W-:-:S13]  /*5770*/  ISETP.GT.AND P5, PT, R3, 0x100, P6 ;  /* 0x000001000300780c */ /* 0x000fda00037a4270 */
[----:B------:R-:W-:Y:S05]  /*5780*/  @!P5 BRA `(.L_x_132) ;  /* 0x00000000000cd947 */ /* 0x000fea0003800000 */
[----:B------:R-:W-:-:S05]  /*5790*/  IADD3 R58, P6, R91, R14, RZ ;  /* 0x0000000e5b3a7210 */ /* 0x000fca0007fde0ff */
[----:B------:R-:W-:-:S05]  /*57a0*/  IMAD.X R59, R15, 0x1, R129, P6 ;  /* 0x000000010f3b7824 */ /* 0x000fca00030e0681 */
[----:B------:R3:W5:Y:S03]  /*57b0*/  LDG.E.LTC128B.U16 R92, desc[UR36][R58.64] ;  /* 0x000000243a5c7981 */ /* 0x000766000c1e1520 */
.L_x_132:
[----:B------:R-:W-:Y:S05]  /*57c0*/  BSYNC B1 ;  /* 0x0000000000017941 */ /* 0x000fea0003800000 */
.L_x_131:
[----:B---3-5:R-:W-:Y:S01]  /*57d0*/  HADD2.F32 R59, -RZ, R92.H0_H0 ;  /* 0x2000005cff3b7230 */ /* 0x028fe20000004100 */
[----:B------:R-:W-:Y:S01]  /*57e0*/  LOP3.LUT P6, RZ, R152, 0x8, RZ, 0xc0, !PT ;  /* 0x0000000898ff7812 */ /* 0x000fe200078cc0ff */
[----:B------:R-:W-:Y:S03]  /*57f0*/  BSSY B1, `(.L_x_133) ;  /* 0x000000c000017945 */ /* 0x000fe60003800000 */
[----:B------:R-:W-:-:S04]  /*5800*/  FMUL R59, R59, R154 ;  /* 0x0000009a3b3b7220 */ /* 0x000fc80000400000 */
[----:B------:R-:W-:-:S05]  /*5810*/  FFMA R59, R60, R153, R59 ;  /* 0x000000993c3b7223 */ /* 0x000fca000000003b */
[----:B------:R-:W-:-:S05]  /*5820*/  F2FP.F16.F32.PACK_AB R59, RZ, R59 ;  /* 0x0000003bff3b723e */ /* 0x000fca00000000ff */
        /* <DEDUP_REMOVED lines=8> */
.L_x_134:
[----:B------:R-:W-:Y:S05]  /*58b0*/  BSYNC B1 ;  /* 0x0000000000017941 */ /* 0x000fea0003800000 */
.L_x_133:
[----:B---3-5:R-:W-:Y:S01]  /*58c0*/  HADD2.F32 R117, -RZ, R92.H0_H0 ;  /* 0x2000005cff757230 */ /* 0x028fe20000004100 */
[----:B------:R-:W-:Y:S01]  /*58d0*/  LOP3.LUT P6, RZ, R152, 0x4, RZ, 0xc0, !PT ;  /* 0x0000000498ff7812 */ /* 0x000fe200078cc0ff */
[----:B------:R-:W-:Y:S03]  /*58e0*/  BSSY B1, `(.L_x_135) ;  /* 0x000000e000017945 */ /* 0x000fe60003800000 */
[----:B------:R-:W-:-:S04]  /*58f0*/  FMUL R60, R117, R154 ;  /* 0x0000009a753c7220 */ /* 0x000fc80000400000 */
[----:B------:R-:W-:-:S05]  /*5900*/  FFMA R60, R61, R153, R60 ;  /* 0x000000993d3c7223 */ /* 0x000fca000000003c */
[----:B------:R-:W-:-:S04]  /*5910*/  F2FP.F16.F32.PACK_AB R60, RZ, R60 ;  /* 0x0000003cff3c723e */ /* 0x000fc800000000ff */
[----:B------:R-:W-:Y:S02]  /*5920*/  PRMT R61, R60, 0x7610, R61 ;  /* 0x000076103c3d7816 */ /* 0x000fe4000000003d */
[----:B------:R-:W-:-:S03]  /*5930*/  PRMT R60, R92, 0x7610, R60 ;  /* 0x000076105c3c7816 */ /* 0x000fc6000000003c */
        /* <DEDUP_REMOVED lines=8> */
.L_x_136:
[----:B------:R-:W-:Y:S05]  /*59c0*/  BSYNC B1 ;  /* 0x0000000000017941 */ /* 0x000fea0003800000 */
.L_x_135:
[----:B---3-5:R-:W-:Y:S01]  /*59d0*/  HADD2.F32 R61, -RZ, R60.H0_H0 ;  /* 0x2000003cff3d7230 */ /* 0x028fe20000004100 */
[----:B------:R-:W-:Y:S01]  /*59e0*/  LOP3.LUT P6, RZ, R152, 0x8, RZ, 0xc0, !PT ;  /* 0x0000000898ff7812 */ /* 0x000fe200078cc0ff */
[----:B------:R-:W-:Y:S03]  /*59f0*/  BSSY B1, `(.L_x_137) ;  /* 0x000000d000017945 */ /* 0x000fe60003800000 */
[----:B------:R-:W-:-:S04]  /*5a00*/  FMUL R61, R61, R154 ;  /* 0x0000009a3d3d7220 */ /* 0x000fc80000400000 */
[----:B------:R-:W-:Y:S01]  /*5a10*/  FFMA R61, R62, R153, R61 ;  /* 0x000000993e3d7223 */ /* 0x000fe2000000003d */
[----:B------:R-:W-:-:S04]  /*5a20*/  PRMT R62, R60, 0x7610, R62 ;  /* 0x000076103c3e7816 */ /* 0x000fc8000000003e */
        /* <DEDUP_REMOVED lines=9> */
.L_x_138:
[----:B------:R-:W-:Y:S05]  /*5ac0*/  BSYNC B1 ;  /* 0x0000000000017941 */ /* 0x000fea0003800000 */
.L_x_137:
[----:B---3-5:R-:W-:Y:S01]  /*5ad0*/  HADD2.F32 R61, -RZ, R62.H0_H0 ;  /* 0x2000003eff3d7230 */ /* 0x028fe20000004100 */
[----:B------:R-:W-:Y:S01]  /*5ae0*/  LOP3.LUT P6, RZ, R152, 0x10, RZ, 0xc0, !PT ;  /* 0x0000001098ff7812 */ /* 0x000fe200078cc0ff */
[----:B------:R-:W-:Y:S01]  /*5af0*/  BSSY B1, `(.L_x_139) ;  /* 0x000000e000017945 */ /* 0x000fe20003800000 */
[----:B------:R-:W-:Y:S02]  /*5b00*/  PRMT R90, R62, 0x7610, R90 ;  /* 0x000076103e5a7816 */ /* 0x000fe4000000005a */
        /* <DEDUP_REMOVED lines=12> */
.L_x_140:
[----:B------:R-:W-:Y:S05]  /*5bd0*/  BSYNC B1 ;  /* 0x0000000000017941 */ /* 0x000fea0003800000 */
.L_x_139:
        /* <DEDUP_REMOVED lines=14> */
.L_x_142:
[----:B------:R-:W-:Y:S05]  /*5cc0*/  BSYNC B1 ;  /* 0x0000000000017941 */ /* 0x000fea0003800000 */
.L_x_141:
        /* <DEDUP_REMOVED lines=16> */
.L_x_144:
[----:B------:R-:W-:Y:S05]  /*5dd0*/  BSYNC B1 ;  /* 0x0000000000017941 */ /* 0x000fea0003800000 */
.L_x_143:
        /* <DEDUP_REMOVED lines=15> */
.L_x_146:
[----:B------:R-:W-:Y:S05]  /*5ed0*/  BSYNC B1 ;  /* 0x0000000000017941 */ /* 0x000fea0003800000 */
.L_x_145:
        /* <DEDUP_REMOVED lines=15> */
.L_x_148:
[----:B------:R-:W-:Y:S05]  /*5fd0*/  BSYNC B1 ;  /* 0x0000000000017941 */ /* 0x000fea0003800000 */
.L_x_147:
        /* <DEDUP_REMOVED lines=14> */
.L_x_150:
[----:B------:R-:W-:Y:S05]  /*60c0*/  BSYNC B1 ;  /* 0x0000000000017941 */ /* 0x000fea0003800000 */
.L_x_149:
        /* <DEDUP_REMOVED lines=16> */
.L_x_152:
[----:B------:R-:W-:Y:S05]  /*61d0*/  BSYNC B1 ;  /* 0x0000000000017941 */ /* 0x000fea0003800000 */
.L_x_151:
[----:B---3-5:R-:W-:Y:S01]  /*61e0*/  HADD2.F32 R61, -RZ, R60.H0_H0 ;  /* 0x2000003cff3d7230 */ /* 0x028fe20000004100 */
[----:B------:R-:W-:Y:S01]  /*61f0*/  LOP3.LUT P6, RZ, R152, 0x80, RZ, 0xc0, !PT ;  /* 0x0000008098ff7812 */ /* 0x000fe200078cc0ff */
[----:B------:R-:W-:Y:S01]  /*6200*/  BSSY B1, `(.L_x_153) ;  /* 0x000000d000017945 */ /* 0x000fe20003800000 */
[----:B------:R-:W-:Y:S02]  /*6210*/  PRMT R66, R60, 0x7610, R66 ;  /* 0x000076103c427816 */ /* 0x000fe40000000042 */
        /* <DEDUP_REMOVED lines=11> */
.L_x_154:
[----:B------:R-:W-:Y:S05]  /*62d0*/  BSYNC B1 ;  /* 0x0000000000017941 */ /* 0x000fea0003800000 */
.L_x_153:
        /* <DEDUP_REMOVED lines=15> */
.L_x_156:
[----:B------:R-:W-:Y:S05]  /*63d0*/  BSYNC B1 ;  /* 0x0000000000017941 */ /* 0x000fea0003800000 */
.L_x_155:
        /* <DEDUP_REMOVED lines=14> */
.L_x_158:
[----:B------:R-:W-:Y:S05]  /*64c0*/  BSYNC B1 ;  /* 0x0000000000017941 */ /* 0x000fea0003800000 */
.L_x_157:
        /* <DEDUP_REMOVED lines=16> */
.L_x_160:
[----:B------:R-:W-:Y:S05]  /*65d0*/  BSYNC B1 ;  /* 0x0000000000017941 */ /* 0x000fea0003800000 */
.L_x_159:
        /* <DEDUP_REMOVED lines=15> */
.L_x_162:
[----:B------:R-:W-:Y:S05]  /*66d0*/  BSYNC B1 ;  /* 0x0000000000017941 */ /* 0x000fea0003800000 */
.L_x_161:
        /* <DEDUP_REMOVED lines=15> */
.L_x_164:
[----:B------:R-:W-:Y:S05]  /*67d0*/  BSYNC B1 ;  /* 0x0000000000017941 */ /* 0x000fea0003800000 */
.L_x_163:
        /* <DEDUP_REMOVED lines=14> */
.L_x_166:
[----:B------:R-:W-:Y:S05]  /*68c0*/  BSYNC B1 ;  /* 0x0000000000017941 */ /* 0x000fea0003800000 */
.L_x_165:
        /* <DEDUP_REMOVED lines=16> */
.L_x_168:
[----:B------:R-:W-:Y:S05]  /*69d0*/  BSYNC B1 ;  /* 0x0000000000017941 */ /* 0x000fea0003800000 */
.L_x_167:
        /* <DEDUP_REMOVED lines=15> */
.L_x_170:
[----:B------:R-:W-:Y:S05]  /*6ad0*/  BSYNC B1 ;  /* 0x0000000000017941 */ /* 0x000fea0003800000 */
.L_x_169:
[----:B---3-5:R-:W-:Y:S01]  /*6ae0*/  HADD2.F32 R61, -RZ, R66.H0_H0 ;  /* 0x20000042ff3d7230 */ /* 0x028fe20000004100 */
[----:B------:R-:W-:Y:S04]  /*6af0*/  BSSY B1, `(.L_x_171) ;  /* 0x000000d000017945 */ /* 0x000fe80003800000 */
        /* <DEDUP_REMOVED lines=12> */
.L_x_172:
[----:B------:R-:W-:Y:S05]  /*6bc0*/  BSYNC B1 ;  /* 0x0000000000017941 */ /* 0x000fea0003800000 */
.L_x_171:
[----:B---3-5:R-:W-:Y:S01]  /*6bd0*/  HADD2.F32 R63, -RZ, R66.H0_H0 ;  /* 0x20000042ff3f7230 */ /* 0x028fe20000004100 */
        /* <DEDUP_REMOVED lines=12> */
.L_x_174:
[----:B------:R-:W-:Y:S05]  /*6ca0*/  BSYNC B1 ;  /* 0x0000000000017941 */ /* 0x000fea0003800000 */
.L_x_173:
[----:B---3-5:R-:W-:Y:S01]  /*6cb0*/  HADD2.F32 R57, -RZ, R66.H0_H0 ;  /* 0x20000042ff397230 */ /* 0x028fe20000004100 */
[----:B------:R-:W-:Y:S04]  /*6cc0*/  BSSY B1, `(.L_x_175) ;  /* 0x000000e000017945 */ /* 0x000fe80003800000 */
        /* <DEDUP_REMOVED lines=13> */
.L_x_176:
[----:B------:R-:W-:Y:S05]  /*6da0*/  BSYNC B1 ;  /* 0x0000000000017941 */ /* 0x000fea0003800000 */
.L_x_175:
        /* <DEDUP_REMOVED lines=13> */
.L_x_178:
[----:B------:R-:W-:Y:S05]  /*6e80*/  BSYNC B1 ;  /* 0x0000000000017941 */ /* 0x000fea0003800000 */
.L_x_177:
[----:B---3-5:R-:W-:Y:S01]  /*6e90*/  HADD2.F32 R57, -RZ, R56.H0_H0 ;  /* 0x20000038ff397230 */ /* 0x028fe20000004100 */
[----:B------:R-:W-:Y:S01]  /*6ea0*/  BSSY B1, `(.L_x_179) ;  /* 0x000000e000017945 */ /* 0x000fe20003800000 */
[----:B------:R-:W-:-:S03]  /*6eb0*/  PRMT R64, R56, 0x7610, R64 ;  /* 0x0000761038407816 */ /* 0x000fc60000000040 */
[----:B------:R-:W-:-:S04]  /*6ec0*/  FMUL R62, R57, R154 ;  /* 0x0000009a393e7220 */ /* 0x000fc80000400000 */
[----:B------:R-:W-:-:S05]  /*6ed0*/  FFMA R62, R83, R153, R62 ;  /* 0x00000099533e7223 */ /* 0x000fca000000003e */
[----:B------:R-:W-:-:S04]  /*6ee0*/  F2FP.F16.F32.PACK_AB R62, RZ, R62 ;  /* 0x0000003eff3e723e */ /* 0x000fc800000000ff */
[----:B------:R-:W-:-:S05]  /*6ef0*/  PRMT R57, R62, 0x7610, R57 ;  /* 0x000076103e397816 */ /* 0x000fca0000000039 */
        /* <DEDUP_REMOVED lines=8> */
.L_x_180:
[----:B------:R-:W-:Y:S05]  /*6f80*/  BSYNC B1 ;  /* 0x0000000000017941 */ /* 0x000fea0003800000 */
.L_x_179:
[----:B---3-5:R-:W-:Y:S01]  /*6f90*/  HADD2.F32 R57, -RZ, R64.H0_H0 ;  /* 0x20000040ff397230 */ /* 0x028fe20000004100 */
[----:B------:R-:W-:Y:S04]  /*6fa0*/  BSSY B1, `(.L_x_181) ;  /* 0x000000c000017945 */ /* 0x000fe80003800000 */
[----:B------:R-:W-:-:S04]  /*6fb0*/  FMUL R57, R57, R154 ;  /* 0x0000009a39397220 */ /* 0x000fc80000400000 */
[----:B------:R-:W-:-:S05]  /*6fc0*/  FFMA R57, R84, R153, R57 ;  /* 0x0000009954397223 */ /* 0x000fca0000000039 */
[----:B------:R-:W-:-:S05]  /*6fd0*/  F2FP.F16.F32.PACK_AB R57, RZ, R57 ;  /* 0x00000039ff39723e */ /* 0x000fca00000000ff */
[----:B------:R3:W-:Y:S01]  /*6fe0*/  @P5 STG.E.U16 desc[UR36][R60.64], R57 ;  /* 0x000000393c005986 */ /* 0x0007e2000c101524 */
[----:B------:R-:W-:-:S05]  /*6ff0*/  IADD3 R56, P5, R159, R88, RZ ;  /* 0x000000589f387210 */ /* 0x000fca0007fbe0ff */
[----:B---3--:R-:W-:Y:S01]  /*7000*/  IMAD.X R57, R89, 0x1, R123, P5 ;  /* 0x0000000159397824 */ /* 0x008fe200028e067b */
[----:B------:R-:W-:-:S05]  /*7010*/  IADD3 R14, P5, R115, R14, RZ ;  /* 0x0000000e730e7210 */ /* 0x000fca0007fbe0ff */
[----:B------:R-:W-:Y:S01]  /*7020*/  IMAD.X R15, R15, 0x1, R129, P5 ;  /* 0x000000010f0f7824 */ /* 0x000fe200028e0681 */
[----:B------:R-:W-:-:S13]  /*7030*/  ISETP.GT.AND P5, PT, R3, 0x100, P0 ;  /* 0x000001000300780c */ /* 0x000fda00007a4270 */
[----:B------:R-:W-:Y:S05]  /*7040*/  @!P5 BRA `(.L_x_182) ;  /* 0x000000000004d947 */ /* 0x000fea0003800000 */
[----:B------:R3:W5:Y:S02]  /*7050*/  LDG.E.LTC128B.U16 R64, desc[UR36][R14.64] ;  /* 0x000000240e407981 */ /* 0x000764000c1e1520 */
.L_x_182:
[----:B------:R-:W-:Y:S05]  /*7060*/  BSYNC B1 ;  /* 0x0000000000017941 */ /* 0x000fea0003800000 */
.L_x_181:
        /* <DEDUP_REMOVED lines=14> */
.L_x_184:
[----:B------:R-:W-:Y:S05]  /*7150*/  BSYNC B1 ;  /* 0x0000000000017941 */ /* 0x000fea0003800000 */
.L_x_183:
        /* <DEDUP_REMOVED lines=9> */
[----:B---3--:R-:W-:Y:S01]  /*71f0*/  IMAD.X R13, R21, 0x1, R129, P5 ;  /* 0x00000001150d7824 */ /* 0x008fe200028e0681 */
[----:B------:R-:W-:-:S13]  /*7200*/  ISETP.GT.AND P5, PT, R3, 0x108, P0 ;  /* 0x000001080300780c */ /* 0x000fda00007a4270 */
[----:B------:R-:W-:Y:S05]  /*7210*/  @!P5 BRA `(.L_x_186) ;  /* 0x000000000004d947 */ /* 0x000fea0003800000 */
[----:B------:R3:W5:Y:S02]  /*7220*/  LDG.E.LTC128B.U16 R64, desc[UR36][R12.64] ;  /* 0x000000240c407981 */ /* 0x000764000c1e1520 */
.L_x_186:
[----:B------:R-:W-:Y:S05]  /*7230*/  BSYNC B1 ;  /* 0x0000000000017941 */ /* 0x000fea0003800000 */
.L_x_185:
        /* <DEDUP_REMOVED lines=15> */
.L_x_188:
[----:B------:R-:W-:Y:S05]  /*7330*/  BSYNC B1 ;  /* 0x0000000000017941 */ /* 0x000fea0003800000 */
.L_x_187:
        /* <DEDUP_REMOVED lines=14> */
.L_x_190:
[----:B------:R-:W-:Y:S05]  /*7420*/  BSYNC B1 ;  /* 0x0000000000017941 */ /* 0x000fea0003800000 */
.L_x_189:
[----:B---3-5:R-:W-:Y:S01]  /*7430*/  HADD2.F32 R13, -RZ, R12.H0_H0 ;  /* 0x2000000cff0d7230 */ /* 0x028fe20000004100 */
[----:B------:R-:W-:Y:S01]  /*7440*/  ISETP.GT.AND P4, PT, R3, 0x188, P4 ;  /* 0x000001880300780c */ /* 0x000fe20002784270 */
[----:B------:R-:W-:Y:S03]  /*7450*/  BSSY B1, `(.L_x_191) ;  /* 0x000000c000017945 */ /* 0x000fe60003800000 */
[----:B------:R-:W-:-:S04]  /*7460*/  FMUL R14, R13, R154 ;  /* 0x0000009a0d0e7220 */ /* 0x000fc80000400000 */
[----:B------:R-:W-:-:S05]  /*7470*/  FFMA R14, R25, R153, R14 ;  /* 0x00000099190e7223 */ /* 0x000fca000000000e */
[----:B------:R-:W-:-:S04]  /*7480*/  F2FP.F16.F32.PACK_AB R14, RZ, R14 ;  /* 0x0000000eff0e723e */ /* 0x000fc800000000ff */
[----:B------:R-:W-:-:S05]  /*7490*/  PRMT R13, R14, 0x7610, R13 ;  /* 0x000076100e0d7816 */ /* 0x000fca000000000d */
[----:B------:R3:W-:Y:S01]  /*74a0*/  @P5 STG.E.U16 desc[UR36][R58.64], R13 ;  /* 0x0000000d3a005986 */ /* 0x0007e2000c101524 */
[----:B------:R-:W-:-:S05]  /*74b0*/  IADD3 R14, P5, R8, R121, RZ ;  /* 0x00000079080e7210 */ /* 0x000fca0007fbe0ff */
[----:B------:R-:W-:Y:S01]  /*74c0*/  IMAD.X R15, R9, 0x1, R123, P5 ;  /* 0x00000001090f7824 */ /* 0x000fe200028e067b */
[----:B------:R-:W-:Y:S07]  /*74d0*/  @!P4 BRA `(.L_x_192) ;  /* 0x00000000000cc947 */ /* 0x000fee0003800000 */
[----:B------:R-:W-:-:S05]  /*74e0*/  IADD3 R12, P5, R10, R127, RZ ;  /* 0x0000007f0a0c7210 */ /* 0x000fca0007fbe0ff */
[----:B---3--:R-:W-:-:S05]  /*74f0*/  IMAD.X R13, R11, 0x1, R129, P5 ;  /* 0x000000010b0d7824 */ /* 0x008fca00028e0681 */
[----:B------:R4:W5:Y:S03]  /*7500*/  LDG.E.LTC128B.U16 R12, desc[UR36][R12.64] ;  /* 0x000000240c0c7981 */ /* 0x000966000c1e1520 */
.L_x_192:
[----:B------:R-:W-:Y:S05]  /*7510*/  BSYNC B1 ;  /* 0x0000000000017941 */ /* 0x000fea0003800000 */
.L_x_191:
[----:B---345:R-:W-:Y:S01]  /*7520*/  HADD2.F32 R13, -RZ, R12.H0_H0 ;  /* 0x2000000cff0d7230 */ /* 0x038fe20000004100 */
[----:B------:R-:W-:Y:S01]  /*7530*/  LOP3.LUT P5, RZ, R152, 0x2, RZ, 0xc0, !PT ;  /* 0x0000000298ff7812 */ /* 0x000fe200078ac0ff */
[----:B------:R-:W-:Y:S03]  /*7540*/  BSSY B1, `(.L_x_193) ;  /* 0x000000c000017945 */ /* 0x000fe60003800000 */
[----:B------:R-:W-:-:S04]  /*7550*/  FMUL R13, R13, R154 ;  /* 0x0000009a0d0d7220 */ /* 0x000fc80000400000 */
[----:B------:R-:W-:-:S05]  /*7560*/  FFMA R13, R26, R153, R13 ;  /* 0x000000991a0d7223 */ /* 0x000fca000000000d */
[----:B------:R-:W-:-:S05]  /*7570*/  F2FP.F16.F32.PACK_AB R13, RZ, R13 ;  /* 0x0000000dff0d723e */ /* 0x000fca00000000ff */
[----:B------:R3:W-:Y:S01]  /*7580*/  @P4 STG.E.U16 desc[UR36][R14.64], R13 ;  /* 0x0000000d0e004986 */ /* 0x0007e2000c101524 */
[----:B-1----:R-:W-:-:S05]  /*7590*/  IADD3 R20, P4, R8, R23, RZ ;  /* 0x0000001708147210 */ /* 0x002fca0007f9e0ff */
[----:B------:R-:W-:Y:S01]  /*75a0*/  IMAD.X R21, R9, 0x1, R123, P4 ;  /* 0x0000000109157824 */ /* 0x000fe200020e067b */
[----:B------:R-:W-:-:S13]  /*75b0*/  ISETP.GT.AND P4, PT, R3, 0x188, P5 ;  /* 0x000001880300780c */ /* 0x000fda0002f84270 */
[----:B---3--:R-:W-:Y:S05]  /*75c0*/  @!P4 BRA `(.L_x_194) ;  /* 0x00000000000cc947 */ /* 0x008fea0003800000 */
[----:B------:R-:W-:-:S05]  /*75d0*/  IADD3 R12, P5, R10, R133, RZ ;  /* 0x000000850a0c7210 */ /* 0x000fca0007fbe0ff */
[----:B------:R-:W-:-:S05]  /*75e0*/  IMAD.X R13, R11, 0x1, R129, P5 ;  /* 0x000000010b0d7824 */ /* 0x000fca00028e0681 */
[----:B------:R1:W5:Y:S03]  /*75f0*/  LDG.E.LTC128B.U16 R12, desc[UR36][R12.64] ;  /* 0x000000240c0c7981 */ /* 0x000366000c1e1520 */
.L_x_194:
[----:B------:R-:W-:Y:S05]  /*7600*/  BSYNC B1 ;  /* 0x0000000000017941 */ /* 0x000fea0003800000 */
.L_x_193:
[----:B-1---5:R-:W-:Y:S01]  /*7610*/  HADD2.F32 R13, -RZ, R12.H0_H0 ;  /* 0x2000000cff0d7230 */ /* 0x022fe20000004100 */
        /* <DEDUP_REMOVED lines=9> */
[----:B-1----:R-:W-:Y:S05]  /*76b0*/  @!P4 BRA `(.L_x_196) ;  /* 0x00000000000cc947 */ /* 0x002fea0003800000 */
[----:B------:R-:W-:-:S05]  /*76c0*/  IADD3 R12, P5, R4, R91, RZ ;  /* 0x0000005b040c7210 */ /* 0x000fca0007fbe0ff */
[----:B------:R-:W-:-:S05]  /*76d0*/  IMAD.X R13, R5, 0x1, R129, P5 ;  /* 0x00000001050d7824 */ /* 0x000fca00028e0681 */
[----:B------:R1:W5:Y:S03]  /*76e0*/  LDG.E.LTC128B.U16 R12, desc[UR36][R12.64] ;  /* 0x000000240c0c7981 */ /* 0x000366000c1e1520 */
.L_x_196:
[----:B------:R-:W-:Y:S05]  /*76f0*/  BSYNC B1 ;  /* 0x0000000000017941 */ /* 0x000fea0003800000 */
.L_x_195:
        /* <DEDUP_REMOVED lines=14> */
.L_x_198:
[----:B------:R-:W-:Y:S05]  /*77e0*/  BSYNC B1 ;  /* 0x0000000000017941 */ /* 0x000fea0003800000 */
.L_x_197:
[----:B-1---5:R-:W-:Y:S01]  /*77f0*/  HADD2.F32 R13, -RZ, R12.H0_H0 ;  /* 0x2000000cff0d7230 */ /* 0x022fe20000004100 */
        /* <DEDUP_REMOVED lines=14> */
.L_x_200:
[----:B------:R-:W-:Y:S05]  /*78e0*/  BSYNC B1 ;  /* 0x0000000000017941 */ /* 0x000fea0003800000 */
.L_x_199:
[----:B-1---5:R-:W-:Y:S01]  /*78f0*/  HADD2.F32 R13, -RZ, R12.H0_H0 ;  /* 0x2000000cff0d7230 */ /* 0x022fe20000004100 */
        /* <DEDUP_REMOVED lines=12> */
.L_x_202:
[----:B------:R-:W-:Y:S05]  /*79c0*/  BSYNC B1 ;  /* 0x0000000000017941 */ /* 0x000fea0003800000 */
.L_x_201:
        /* <DEDUP_REMOVED lines=14> */
.L_x_204:
[----:B------:R-:W-:Y:S05]  /*7ab0*/  BSYNC B1 ;  /* 0x0000000000017941 */ /* 0x000fea0003800000 */
.L_x_203:
        /* <DEDUP_REMOVED lines=14> */
.L_x_206:
[----:B------:R-:W-:Y:S05]  /*7ba0*/  BSYNC B1 ;  /* 0x0000000000017941 */ /* 0x000fea0003800000 */
.L_x_205:
        /* <DEDUP_REMOVED lines=15> */
.L_x_208:
[----:B------:R-:W-:Y:S05]  /*7ca0*/  BSYNC B1 ;  /* 0x0000000000017941 */ /* 0x000fea0003800000 */
.L_x_207:
        /* <DEDUP_REMOVED lines=13> */
.L_x_210:
[----:B------:R-:W-:Y:S05]  /*7d80*/  BSYNC B1 ;  /* 0x0000000000017941 */ /* 0x000fea0003800000 */
.L_x_209:
        /* <DEDUP_REMOVED lines=14> */
.L_x_212:
[----:B------:R-:W-:Y:S05]  /*7e70*/  BSYNC B1 ;  /* 0x0000000000017941 */ /* 0x000fea0003800000 */
.L_x_211:
        /* <DEDUP_REMOVED lines=14> */
.L_x_214:
[----:B------:R-:W-:Y:S05]  /*7f60*/  BSYNC B1 ;  /* 0x0000000000017941 */ /* 0x000fea0003800000 */
.L_x_213:
        /* <DEDUP_REMOVED lines=9> */
[----:B-1----:R-:W-:Y:S01]  /*8000*/  IMAD.X R15, R9, 0x1, R123, P4 ;  /* 0x00000001090f7824 */ /* 0x002fe200020e067b */
[----:B------:R-:W-:-:S13]  /*8010*/  ISETP.GT.AND P4, PT, R3, 0x188, P5 ;  /* 0x000001880300780c */ /* 0x000fda0002f84270 */
[----:B------:R-:W-:Y:S05]  /*8020*/  @!P4 BRA `(.L_x_216) ;  /* 0x00000000000cc947 */ /* 0x000fea0003800000 */
[----:B------:R-:W-:-:S05]  /*8030*/  IADD3 R12, P5, R10, R99, RZ ;  /* 0x000000630a0c7210 */ /* 0x000fca0007fbe0ff */
[----:B------:R-:W-:-:S05]  /*8040*/  IMAD.X R13, R11, 0x1, R129, P5 ;  /* 0x000000010b0d7824 */ /* 0x000fca00028e0681 */
[----:B------:R1:W5:Y:S03]  /*8050*/  LDG.E.LTC128B.U16 R12, desc[UR36][R12.64] ;  /* 0x000000240c0c7981 */ /* 0x000366000c1e1520 */
.L_x_216:
[----:B------:R-:W-:Y:S05]  /*8060*/  BSYNC B1 ;  /* 0x0000000000017941 */ /* 0x000fea0003800000 */
.L_x_215:
        /* <DEDUP_REMOVED lines=13> */
.L_x_218:
[----:B------:R-:W-:Y:S05]  /*8140*/  BSYNC B1 ;  /* 0x0000000000017941 */ /* 0x000fea0003800000 */
.L_x_217:
        /* <DEDUP_REMOVED lines=14> */
.L_x_220:
[----:B------:R-:W-:Y:S05]  /*8230*/  BSYNC B1 ;  /* 0x0000000000017941 */ /* 0x000fea0003800000 */
.L_x_219:
        /* <DEDUP_REMOVED lines=14> */
.L_x_222:
[----:B------:R-:W-:Y:S05]  /*8320*/  BSYNC B1 ;  /* 0x0000000000017941 */ /* 0x000fea0003800000 */
.L_x_221:
        /* <DEDUP_REMOVED lines=15> */
.L_x_224:
[----:B------:R-:W-:Y:S05]  /*8420*/  BSYNC B1 ;  /* 0x0000000000017941 */ /* 0x000fea0003800000 */
.L_x_223:
        /* <DEDUP_REMOVED lines=13> */
.L_x_226:
[----:B------:R-:W-:Y:S05]  /*8500*/  BSYNC B1 ;  /* 0x0000000000017941 */ /* 0x000fea0003800000 */
.L_x_225:
        /* <DEDUP_REMOVED lines=15> */
.L_x_228:
[----:B------:R-:W-:Y:S05]  /*8600*/  BSYNC B1 ;  /* 0x0000000000017941 */ /* 0x000fea0003800000 */
.L_x_227:
[----:B-1---5:R-:W-:Y:S01]  /*8610*/  HADD2.F32 R13, -RZ, R12.H0_H0 ;  /* 0x2000000cff0d7230 */ /* 0x022fe20000004100 */
[----:B------:R-:W-:Y:S01]  /*8620*/  LOP3.LUT P6, RZ, R152, 0x1, RZ, 0xc0, !PT ;  /* 0x0000000198ff7812 */ /* 0x000fe200078cc0ff */
[----:B------:R-:W-:Y:S03]  /*8630*/  BSSY B1, `(.L_x_229) ;  /* 0x000000a000017945 */ /* 0x000fe60003800000 */
[----:B------:R-:W-:-:S04]  /*8640*/  FMUL R13, R13, R154 ;  /* 0x0000009a0d0d7220 */ /* 0x000fc80000400000 */
[----:B------:R-:W-:-:S05]  /*8650*/  FFMA R13, R44, R153, R13 ;  /* 0x000000992c0d7223 */ /* 0x000fca000000000d */
[----:B------:R-:W-:-:S05]  /*8660*/  F2FP.F16.F32.PACK_AB R13, RZ, R13 ;  /* 0x0000000dff0d723e */ /* 0x000fca00000000ff */
[----:B------:R1:W-:Y:S01]  /*8670*/  @P4 STG.E.U16 desc[UR36][R28.64], R13 ;  /* 0x0000000d1c004986 */ /* 0x0003e2000c101524 */
[----:B------:R-:W-:-:S13]  /*8680*/  ISETP.GT.AND P4, PT, R3, 0x180, P6 ;  /* 0x000001800300780c */ /* 0x000fda0003784270 */
[----:B-1----:R-:W-:Y:S05]  /*8690*/  @!P4 BRA `(.L_x_230) ;  /* 0x00000000000cc947 */ /* 0x002fea0003800000 */
[----:B------:R-:W-:-:S05]  /*86a0*/  IADD3 R12, P5, R4, R157, RZ ;  /* 0x0000009d040c7210 */ /* 0x000fca0007fbe0ff */
[----:B------:R-:W-:-:S05]  /*86b0*/  IMAD.X R13, R5, 0x1, R129, P5 ;  /* 0x00000001050d7824 */ /* 0x000fca00028e0681 */
[----:B------:R1:W5:Y:S03]  /*86c0*/  LDG.E.LTC128B.U16 R12, desc[UR36][R12.64] ;  /* 0x000000240c0c7981 */ /* 0x000366000c1e1520 */
.L_x_230:
[----:B------:R-:W-:Y:S05]  /*86d0*/  BSYNC B1 ;  /* 0x0000000000017941 */ /* 0x000fea0003800000 */
.L_x_229:
        /* <DEDUP_REMOVED lines=12> */
.L_x_232:
[----:B------:R-:W-:Y:S05]  /*87a0*/  BSYNC B1 ;  /* 0x0000000000017941 */ /* 0x000fea0003800000 */
.L_x_231:
[----:B-1---5:R-:W-:Y:S01]  /*87b0*/  HADD2.F32 R13, -RZ, R12.H0_H0 ;  /* 0x2000000cff0d7230 */ /* 0x022fe20000004100 */
[----:B------:R-:W-:Y:S01]  /*87c0*/  ISETP.GT.AND P5, PT, R3, 0x188, P6 ;  /* 0x000001880300780c */ /* 0x000fe200037a4270 */
[----:B------:R-:W-:Y:S01]  /*87d0*/  BSSY B1, `(.L_x_233) ;  /* 0x000000a000017945 */ /* 0x000fe20003800000 */
[----:B------:R-:W-:Y:S02]  /*87e0*/  PRMT R20, R12, 0x7610, R20 ;  /* 0x000076100c147816 */ /* 0x000fe40000000014 */
[----:B------:R-:W-:-:S04]  /*87f0*/  FMUL R13, R13, R154 ;  /* 0x0000009a0d0d7220 */ /* 0x000fc80000400000 */
[----:B------:R-:W-:-:S05]  /*8800*/  FFMA R13, R46, R153, R13 ;  /* 0x000000992e0d7223 */ /* 0x000fca000000000d */
[----:B------:R-:W-:-:S05]  /*8810*/  F2FP.F16.F32.PACK_AB R13, RZ, R13 ;  /* 0x0000000dff0d723e */ /* 0x000fca00000000ff */
[----:B------:R1:W-:Y:S01]  /*8820*/  @P4 STG.E.U16 desc[UR36][R14.64], R13 ;  /* 0x0000000d0e004986 */ /* 0x0003e2000c101524 */
[----:B------:R-:W-:Y:S05]  /*8830*/  @!P5 BRA `(.L_x_234) ;  /* 0x00000000000cd947 */ /* 0x000fea0003800000 */
[----:B------:R-:W-:-:S05]  /*8840*/  IADD3 R12, P4, R10, R157, RZ ;  /* 0x0000009d0a0c7210 */ /* 0x000fca0007f9e0ff */
[----:B-1----:R-:W-:-:S05]  /*8850*/  IMAD.X R13, R11, 0x1, R129, P4 ;  /* 0x000000010b0d7824 */ /* 0x002fca00020e0681 */
[----:B------:R3:W5:Y:S03]  /*8860*/  LDG.E.LTC128B.U16 R20, desc[UR36][R12.64] ;  /* 0x000000240c147981 */ /* 0x000766000c1e1520 */
.L_x_234:
[----:B------:R-:W-:Y:S05]  /*8870*/  BSYNC B1 ;  /* 0x0000000000017941 */ /* 0x000fea0003800000 */
.L_x_233:
[----:B-1-3-5:R-:W-:Y:S01]  /*8880*/  HADD2.F32 R13, -RZ, R20.H0_H0 ;  /* 0x20000014ff0d7230 */ /* 0x02afe20000004100 */
[----:B------:R-:W-:Y:S01]  /*8890*/  IADD3 R12, P4, R8, R149, RZ ;  /* 0x00000095080c7210 */ /* 0x000fe20007f9e0ff */
[----:B------:R-:W-:Y:S03]  /*88a0*/  BSSY B1, `(.L_x_235) ;  /* 0x000000b000017945 */ /* 0x000fe60003800000 */
[----:B------:R-:W-:Y:S01]  /*88b0*/  FMUL R14, R13, R154 ;  /* 0x0000009a0d0e7220 */ /* 0x000fe20000400000 */
[----:B------:R-:W-:Y:S01]  /*88c0*/  IMAD.X R13, R9, 0x1, R123, P4 ;  /* 0x00000001090d7824 */ /* 0x000fe200020e067b */
[----:B------:R-:W-:Y:S02]  /*88d0*/  ISETP.GT.AND P4, PT, R3, 0x180, P3 ;  /* 0x000001800300780c */ /* 0x000fe40001f84270 */
[----:B------:R-:W-:-:S05]  /*88e0*/  FFMA R14, R47, R153, R14 ;  /* 0x000000992f0e7223 */ /* 0x000fca000000000e */
[----:B------:R-:W-:-:S05]  /*88f0*/  F2FP.F16.F32.PACK_AB R14, RZ, R14 ;  /* 0x0000000eff0e723e */ /* 0x000fca00000000ff */
[----:B------:R1:W-:Y:S01]  /*8900*/  @P5 STG.E.U16 desc[UR36][R12.64], R14 ;  /* 0x0000000e0c005986 */ /* 0x0003e2000c101524 */
[----:B------:R-:W-:Y:S05]  /*8910*/  @!P4 BRA `(.L_x_236) ;  /* 0x00000000000cc947 */ /* 0x000fea0003800000 */
[----:B-1----:R-:W-:-:S05]  /*8920*/  IADD3 R12, P5, R4, R109, RZ ;  /* 0x0000006d040c7210 */ /* 0x002fca0007fbe0ff */
[----:B------:R-:W-:-:S05]  /*8930*/  IMAD.X R13, R5, 0x1, R129, P5 ;  /* 0x00000001050d7824 */ /* 0x000fca00028e0681 */
[----:B------:R3:W5:Y:S03]  /*8940*/  LDG.E.LTC128B.U16 R20, desc[UR36][R12.64] ;  /* 0x000000240c147981 */ /* 0x000766000c1e1520 */
.L_x_236:
[----:B------:R-:W-:Y:S05]  /*8950*/  BSYNC B1 ;  /* 0x0000000000017941 */ /* 0x000fea0003800000 */
.L_x_235:
[----:B-1-3-5:R-:W-:Y:S01]  /*8960*/  HADD2.F32 R13, -RZ, R20.H0_H0 ;  /* 0x20000014ff0d7230 */ /* 0x02afe20000004100 */
[----:B------:R-:W-:Y:S01]  /*8970*/  IADD3 R12, P5, R6, R107, RZ ;  /* 0x0000006b060c7210 */ /* 0x000fe20007fbe0ff */
[----:B------:R-:W-:Y:S03]  /*8980*/  BSSY B1, `(.L_x_237) ;  /* 0x000000b000017945 */ /* 0x000fe60003800000 */
[----:B------:R-:W-:-:S04]  /*8990*/  FMUL R13, R13, R154 ;  /* 0x0000009a0d0d7220 */ /* 0x000fc80000400000 */
[----:B------:R-:W-:Y:S01]  /*89a0*/  FFMA R48, R48, R153, R13 ;  /* 0x0000009930307223 */ /* 0x000fe2000000000d */
[----:B------:R-:W-:Y:S01]  /*89b0*/  IMAD.X R13, R7, 0x1, R123, P5 ;  /* 0x00000001070d7824 */ /* 0x000fe200028e067b */
[----:B------:R-:W-:-:S03]  /*89c0*/  ISETP.GT.AND P5, PT, R3, 0x180, P2 ;  /* 0x000001800300780c */ /* 0x000fc600017a4270 */
[----:B------:R-:W-:-:S05]  /*89d0*/  F2FP.F16.F32.PACK_AB R48, RZ, R48 ;  /* 0x00000030ff30723e */ /* 0x000fca00000000ff */
[----:B------:R1:W-:Y:S05]  /*89e0*/  @P4 STG.E.U16 desc[UR36][R12.64], R48 ;  /* 0x000000300c004986 */ /* 0x0003ea000c101524 */
[----:B------:R-:W-:Y:S05]  /*89f0*/  @!P5 BRA `(.L_x_238) ;  /* 0x00000000000cd947 */ /* 0x000fea0003800000 */
[----:B-1----:R-:W-:-:S05]  /*8a00*/  IADD3 R12, P4, R4, R161, RZ ;  /* 0x000000a1040c7210 */ /* 0x002fca0007f9e0ff */
[----:B------:R-:W-:-:S05]  /*8a10*/  IMAD.X R13, R5, 0x1, R129, P4 ;  /* 0x00000001050d7824 */ /* 0x000fca00020e0681 */
[----:B------:R3:W5:Y:S03]  /*8a20*/  LDG.E.LTC128B.U16 R20, desc[UR36][R12.64] ;  /* 0x000000240c147981 */ /* 0x000766000c1e1520 */
.L_x_238:
[----:B------:R-:W-:Y:S05]  /*8a30*/  BSYNC B1 ;  /* 0x0000000000017941 */ /* 0x000fea0003800000 */
.L_x_237:
[----:B-1-3-5:R-:W-:Y:S01]  /*8a40*/  HADD2.F32 R13, -RZ, R20.H0_H0 ;  /* 0x20000014ff0d7230 */ /* 0x02afe20000004100 */
[----:B------:R-:W-:Y:S01]  /*8a50*/  ISETP.GT.AND P3, PT, R3, 0x188, P3 ;  /* 0x000001880300780c */ /* 0x000fe20001f64270 */
[----:B------:R-:W-:Y:S03]  /*8a60*/  BSSY B1, `(.L_x_239) ;  /* 0x000000b000017945 */ /* 0x000fe60003800000 */
[----:B------:R-:W-:-:S04]  /*8a70*/  FMUL R12, R13, R154 ;  /* 0x0000009a0d0c7220 */ /* 0x000fc80000400000 */
[----:B------:R-:W-:Y:S01]  /*8a80*/  FFMA R49, R49, R153, R12 ;  /* 0x0000009931317223 */ /* 0x000fe2000000000c */
[----:B------:R-:W-:-:S04]  /*8a90*/  IADD3 R12, P4, R6, R155, RZ ;  /* 0x0000009b060c7210 */ /* 0x000fc80007f9e0ff */
[----:B------:R-:W-:Y:S01]  /*8aa0*/  F2FP.F16.F32.PACK_AB R49, RZ, R49 ;  /* 0x00000031ff31723e */ /* 0x000fe200000000ff */
[----:B------:R-:W-:-:S05]  /*8ab0*/  IMAD.X R13, R7, 0x1, R123, P4 ;  /* 0x00000001070d7824 */ /* 0x000fca00020e067b */
[----:B------:R1:W-:Y:S01]  /*8ac0*/  @P5 STG.E.U16 desc[UR36][R12.64], R49 ;  /* 0x000000310c005986 */ /* 0x0003e2000c101524 */
[----:B------:R-:W-:Y:S05]  /*8ad0*/  @!P3 BRA `(.L_x_240) ;  /* 0x00000000000cb947 */ /* 0x000fea0003800000 */
[----:B-1----:R-:W-:-:S05]  /*8ae0*/  IADD3 R12, P4, R10, R109, RZ ;  /* 0x0000006d0a0c7210 */ /* 0x002fca0007f9e0ff */
[----:B------:R-:W-:-:S05]  /*8af0*/  IMAD.X R13, R11, 0x1, R129, P4 ;  /* 0x000000010b0d7824 */ /* 0x000fca00020e0681 */
[----:B------:R3:W5:Y:S03]  /*8b00*/  LDG.E.LTC128B.U16 R20, desc[UR36][R12.64] ;  /* 0x000000240c147981 */ /* 0x000766000c1e1520 */
.L_x_240:
[----:B------:R-:W-:Y:S05]  /*8b10*/  BSYNC B1 ;  /* 0x0000000000017941 */ /* 0x000fea0003800000 */
.L_x_239:
[----:B-1-3-5:R-:W-:Y:S01]  /*8b20*/  HADD2.F32 R13, -RZ, R20.H0_H0 ;  /* 0x20000014ff0d7230 */ /* 0x02afe20000004100 */
[----:B------:R-:W-:Y:S01]  /*8b30*/  IADD3 R12, P4, R8, R107, RZ ;  /* 0x0000006b080c7210 */ /* 0x000fe20007f9e0ff */
[----:B------:R-:W-:Y:S01]  /*8b40*/  BSSY B1, `(.L_x_241) ;  /* 0x000000b000017945 */ /* 0x000fe20003800000 */
[----:B------:R-:W-:Y:S02]  /*8b50*/  ISETP.GT.AND P2, PT, R3, 0x188, P2 ;  /* 0x000001880300780c */ /* 0x000fe40001744270 */
[----:B------:R-:W-:-:S04]  /*8b60*/  FMUL R13, R13, R154 ;  /* 0x0000009a0d0d7220 */ /* 0x000fc80000400000 */
[----:B------:R-:W-:-:S05]  /*8b70*/  FFMA R13, R50, R153, R13 ;  /* 0x00000099320d7223 */ /* 0x000fca000000000d */
[----:B------:R-:W-:Y:S01]  /*8b80*/  F2FP.F16.F32.PACK_AB R14, RZ, R13 ;  /* 0x0000000dff0e723e */ /* 0x000fe200000000ff */
[----:B------:R-:W-:-:S05]  /*8b90*/  IMAD.X R13, R9, 0x1, R123, P4 ;  /* 0x00000001090d7824 */ /* 0x000fca00020e067b */
[----:B------:R1:W-:Y:S01]  /*8ba0*/  @P3 STG.E.U16 desc[UR36][R12.64], R14 ;  /* 0x0000000e0c003986 */ /* 0x0003e2000c101524 */
[----:B------:R-:W-:Y:S05]  /*8bb0*/  @!P2 BRA `(.L_x_242) ;  /* 0x00000000000ca947 */ /* 0x000fea0003800000 */
[----:B-1----:R-:W-:-:S05]  /*8bc0*/  IADD3 R12, P3, R10, R161, RZ ;  /* 0x000000a10a0c7210 */ /* 0x002fca0007f7e0ff */
[----:B------:R-:W-:-:S05]  /*8bd0*/  IMAD.X R13, R11, 0x1, R129, P3 ;  /* 0x000000010b0d7824 */ /* 0x000fca00018e0681 */
[----:B------:R3:W5:Y:S03]  /*8be0*/  LDG.E.LTC128B.U16 R20, desc[UR36][R12.64] ;  /* 0x000000240c147981 */ /* 0x000766000c1e1520 */
.L_x_242:
[----:B------:R-:W-:Y:S05]  /*8bf0*/  BSYNC B1 ;  /* 0x0000000000017941 */ /* 0x000fea0003800000 */
.L_x_241:
        /* <DEDUP_REMOVED lines=13> */
.L_x_244:
[----:B------:R-:W-:Y:S05]  /*8cd0*/  BSYNC B1 ;  /* 0x0000000000017941 */ /* 0x000fea0003800000 */
.L_x_243:
[----:B-1-3-5:R-:W-:Y:S01]  /*8ce0*/  HADD2.F32 R13, -RZ, R20.H0_H0 ;  /* 0x20000014ff0d7230 */ /* 0x02afe20000004100 */
[----:B------:R-:W-:Y:S01]  /*8cf0*/  IADD3 R12, P4, R6, R111, RZ ;  /* 0x0000006f060c7210 */ /* 0x000fe20007f9e0ff */
[----:B------:R-:W-:Y:S01]  /*8d00*/  BSSY B1, `(.L_x_245) ;  /* 0x000000b000017945 */ /* 0x000fe20003800000 */
[----:B------:R-:W-:Y:S02]  /*8d10*/  ISETP.GT.AND P2, PT, R3, 0x180, P0 ;  /* 0x000001800300780c */ /* 0x000fe40000744270 */
[----:B------:R-:W-:-:S04]  /*8d20*/  FMUL R13, R13, R154 ;  /* 0x0000009a0d0d7220 */ /* 0x000fc80000400000 */
[----:B------:R-:W-:-:S05]  /*8d30*/  FFMA R13, R52, R153, R13 ;  /* 0x00000099340d7223 */ /* 0x000fca000000000d */
[----:B------:R-:W-:Y:S01]  /*8d40*/  F2FP.F16.F32.PACK_AB R14, RZ, R13 ;  /* 0x0000000dff0e723e */ /* 0x000fe200000000ff */
[----:B------:R-:W-:Y:S01]  /*8d50*/  IMAD.X R13, R7, 0x1, R123, P4 ;  /* 0x00000001070d7824 */ /* 0x000fe200020e067b */
[----:B0-----:R-:W-:-:S04]  /*8d60*/  IADD3 R4, P4, R4, R115, RZ ;  /* 0x0000007304047210 */ /* 0x001fc80007f9e0ff */
[----:B------:R0:W-:Y:S01]  /*8d70*/  @P3 STG.E.U16 desc[UR36][R12.64], R14 ;  /* 0x0000000e0c003986 */ /* 0x0001e2000c101524 */
[----:B------:R-:W-:Y:S01]  /*8d80*/  IMAD.X R5, R5, 0x1, R129, P4 ;  /* 0x0000000105057824 */ /* 0x000fe200020e0681 */
[----:B------:R-:W-:Y:S07]  /*8d90*/  @!P2 BRA `(.L_x_246) ;  /* 0x000000000004a947 */ /* 0x000fee0003800000 */
[----:B------:R1:W5:Y:S02]  /*8da0*/  LDG.E.LTC128B.U16 R20, desc[UR36][R4.64] ;  /* 0x0000002404147981 */ /* 0x000364000c1e1520 */
.L_x_246:
[----:B------:R-:W-:Y:S05]  /*8db0*/  BSYNC B1 ;  /* 0x0000000000017941 */ /* 0x000fea0003800000 */
.L_x_245:
[----:B-1---5:R-:W-:Y:S01]  /*8dc0*/  HADD2.F32 R5, -RZ, R20.H0_H0 ;  /* 0x20000014ff057230 */ /* 0x022fe20000004100 */
        /* <DEDUP_REMOVED lines=12> */
.L_x_248:
[----:B------:R-:W-:Y:S05]  /*8e90*/  BSYNC B1 ;  /* 0x0000000000017941 */ /* 0x000fea0003800000 */
.L_x_247:
[----:B-1-3-5:R-:W-:Y:S01]  /*8ea0*/  HADD2.F32 R5, -RZ, R20.H0_H0 ;  /* 0x20000014ff057230 */ /* 0x02afe20000004100 */
[----:B------:R-:W-:Y:S01]  /*8eb0*/  IADD3 R4, P2, R8, R111, RZ ;  /* 0x0000006f08047210 */ /* 0x000fe20007f5e0ff */
[----:B------:R-:W-:Y:S01]  /*8ec0*/  BSSY B1, `(.L_x_249) ;  /* 0x000000c000017945 */ /* 0x000fe20003800000 */
[----:B------:R-:W-:Y:S02]  /*8ed0*/  ISETP.GT.AND P0, PT, R3, 0x188, P0 ;  /* 0x000001880300780c */ /* 0x000fe40000704270 */
[----:B------:R-:W-:-:S04]  /*8ee0*/  FMUL R5, R5, R154 ;  /* 0x0000009a05057220 */ /* 0x000fc80000400000 */
[----:B------:R-:W-:-:S05]  /*8ef0*/  FFMA R5, R54, R153, R5 ;  /* 0x0000009936057223 */ /* 0x000fca0000000005 */
[----:B------:R-:W-:Y:S01]  /*8f00*/  F2FP.F16.F32.PACK_AB R6, RZ, R5 ;  /* 0x00000005ff06723e */ /* 0x000fe200000000ff */
[----:B------:R-:W-:-:S03]  /*8f10*/  IMAD.X R5, R9, 0x1, R123, P2 ;  /* 0x0000000109057824 */ /* 0x000fc600010e067b */
[----:B------:R-:W-:-:S05]  /*8f20*/  PRMT R7, R6, 0x7610, R7 ;  /* 0x0000761006077816 */ /* 0x000fca0000000007 */
[----:B------:R1:W-:Y:S01]  /*8f30*/  @P1 STG.E.U16 desc[UR36][R4.64], R7 ;  /* 0x0000000704001986 */ /* 0x0003e2000c101524 */
[----:B------:R-:W-:-:S05]  /*8f40*/  IADD3 R6, P1, R10, R115, RZ ;  /* 0x000000730a067210 */ /* 0x000fca0007f3e0ff */
[----:B-1----:R-:W-:Y:S01]  /*8f50*/  IMAD.X R7, R11, 0x1, R129, P1 ;  /* 0x000000010b077824 */ /* 0x002fe200008e0681 */
[----:B------:R-:W-:Y:S07]  /*8f60*/  @!P0 BRA `(.L_x_250) ;  /* 0x0000000000048947 */ /* 0x000fee0003800000 */
[----:B------:R1:W5:Y:S02]  /*8f70*/  LDG.E.LTC128B.U16 R20, desc[UR36][R6.64] ;  /* 0x0000002406147981 */ /* 0x000364000c1e1520 */
.L_x_250:
[----:B------:R-:W-:Y:S05]  /*8f80*/  BSYNC B1 ;  /* 0x0000000000017941 */ /* 0x000fea0003800000 */
.L_x_249:
[----:B------:R-:W-:Y:S05]  /*8f90*/  @!P0 BRA `(.L_x_251) ;  /* 0x0000003000bc8947 */ /* 0x000fea0003800000 */
[----:B-----5:R-:W-:-:S05]  /*8fa0*/  HADD2.F32 R3, -RZ, R20.H0_H0 ;  /* 0x20000014ff037230 */ /* 0x020fca0000004100 */
[----:B------:R-:W-:-:S04]  /*8fb0*/  FMUL R4, R3, R154 ;  /* 0x0000009a03047220 */ /* 0x000fc80000400000 */
[----:B------:R-:W-:Y:S01]  /*8fc0*/  FFMA R55, R55, R153, R4 ;  /* 0x0000009937377223 */ /* 0x000fe20000000004 */
[----:B------:R-:W-:-:S04]  /*8fd0*/  IADD3 R4, P0, R8, R159, RZ ;  /* 0x0000009f08047210 */ /* 0x000fc80007f1e0ff */
[----:B------:R-:W-:Y:S01]  /*8fe0*/  F2FP.F16.F32.PACK_AB R55, RZ, R55 ;  /* 0x00000037ff37723e */ /* 0x000fe200000000ff */
[----:B------:R-:W-:-:S05]  /*8ff0*/  IMAD.X R5, R9, 0x1, R123, P0 ;  /* 0x0000000109057824 */ /* 0x000fca00000e067b */
[----:B------:R3:W-:Y:S01]  /*9000*/  STG.E.U16 desc[UR36][R4.64], R55 ;  /* 0x0000003704007986 */ /* 0x0007e2000c101524 */
[----:B------:R-:W-:Y:S05]  /*9010*/  BRA `(.L_x_251) ;  /* 0x00000030009c7947 */ /* 0x000fea0003800000 */
.L_x_30:
[----:B------:R-:W-:Y:S01]  /*9020*/  ULDC.64 UR4, c[0x0][0x5c0] ;  /* 0x0001700000047ab9 */ /* 0x000fe20000000a00 */
[-C--:B------:R-:W-:Y:S01]  /*9030*/  FMUL R120, R120, R153.reuse ;  /* 0x0000009978787220 */ /* 0x080fe20000400000 */
[----:B------:R-:W-:Y:S01]  /*9040*/  LEA R4, P1, R156, UR4, 0x1 ;  /* 0x000000049c047c11 */ /* 0x000fe2000f8208ff */
[-C--:B------:R-:W-:Y:S01]  /*9050*/  FMUL R121, R121, R153.reuse ;  /* 0x0000009979797220 */ /* 0x080fe20000400000 */
[----:B------:R-:W-:Y:S01]  /*9060*/  ISETP.GT.AND P5, PT, R14, 0x1, PT ;  /* 0x000000010e00780c */ /* 0x000fe20003fa4270 */
[-C--:B------:R-:W-:Y:S01]  /*9070*/  FMUL R122, R122, R153.reuse ;  /* 0x000000997a7a7220 */ /* 0x080fe20000400000 */
[----:B------:R-:W-:Y:S01]  /*9080*/  F2FP.F16.F32.PACK_AB R120, RZ, R120 ;  /* 0x00000078ff78723e */ /* 0x000fe200000000ff */
[-C--:B------:R-:W-:Y:S01]  /*9090*/  FMUL R123, R123, R153.reuse ;  /* 0x000000997b7b7220 */ /* 0x080fe20000400000 */
[----:B------:R-:W-:Y:S01]  /*90a0*/  LEA.HI.X R5, R156, UR5, R155, 0x1, P1 ;  /* 0x000000059c057c11 */ /* 0x000fe200088f0c9b */
[-C--:B------:R-:W-:Y:S01]  /*90b0*/  FMUL R124, R124, R153.reuse ;  /* 0x000000997c7c7220 */ /* 0x080fe20000400000 */
[----:B------:R-:W-:Y:S01]  /*90c0*/  ISETP.GT.AND P1, PT, R3, RZ, P5 ;  /* 0x000000ff0300720c */ /* 0x000fe20002f24270 */
[-C--:B------:R-:W-:Y:S01]  /*90d0*/  FMUL R125, R125, R153.reuse ;  /* 0x000000997d7d7220 */ /* 0x080fe20000400000 */
[C---:B------:R-:W-:Y:S01]  /*90e0*/  ISETP.GT.AND P3, PT, R3.reuse, 0x8, P4 ;  /* 0x000000080300780c */ /* 0x040fe20002764270 */
[----:B------:R-:W-:Y:S01]  /*90f0*/  @P0 STG.E.U16 desc[UR36][R4.64], R120 ;  /* 0x0000007804000986 */ /* 0x000fe2000c101524 */
[----:B------:R-:W-:Y:S01]  /*9100*/  ISETP.GT.AND P0, PT, R3, 0x8, P5 ;  /* 0x000000080300780c */ /* 0x000fe20002f04270 */
[-C--:B------:R-:W-:Y:S01]  /*9110*/  FMUL R126, R126, R153.reuse ;  /* 0x000000997e7e7220 */ /* 0x080fe20000400000 */
[C---:B------:R-:W-:Y:S01]  /*9120*/  SHF.L.U64.HI R7, R12.reuse, 0x4, R13 ;  /* 0x000000040c077819 */ /* 0x040fe2000001020d */
[-C--:B------:R-:W-:Y:S01]  /*9130*/  FMUL R127, R127, R153.reuse ;  /* 0x000000997f7f7220 */ /* 0x080fe20000400000 */
[----:B------:R-:W-:Y:S01]  /*9140*/  LEA R8, P2, R12, R4, 0x4 ;  /* 0x000000040c087211 */ /* 0x000fe200078420ff */
[----:B------:R-:W-:Y:S01]  /*9150*/  FMUL R128, R128, R153 ;  /* 0x0000009980807220 */ /* 0x000fe20000400000 */
[----:B------:R-:W-:Y:S01]  /*9160*/  F2FP.F16.F32.PACK_AB R121, RZ, R121 ;  /* 0x00000079ff79723e */ /* 0x000fe200000000ff */
[----:B------:R-:W-:Y:S01]  /*9170*/  IMAD.SHL.U32 R11, R12, 0x100, RZ ;  /* 0x000001000c0b7824 */ /* 0x000fe200078e00ff */
[C---:B------:R-:W-:Y:S01]  /*9180*/  ISETP.GT.AND P6, PT, R14.reuse, 0x8, PT ;  /* 0x000000080e00780c */ /* 0x040fe20003fc4270 */
[----:B------:R-:W-:Y:S01]  /*9190*/  IMAD.X R9, R7, 0x1, R5, P2 ;  /* 0x0000000107097824 */ /* 0x000fe200010e0605 */
[----:B------:R-:W-:Y:S01]  /*91a0*/  F2FP.F16.F32.PACK_AB R122, RZ, R122 ;  /* 0x0000007aff7a723e */ /* 0x000fe200000000ff */
[----:B------:R-:W-:Y:S01]  /*91b0*/  @P1 STG.E.U16 desc[UR36][R4.64+0x2], R121 ;  /* 0x0000027904001986 */ /* 0x000fe2000c101524 */
[----:B------:R-:W-:Y:S01]  /*91c0*/  F2FP.F16.F32.PACK_AB R123, RZ, R123 ;  /* 0x0000007bff7b723e */ /* 0x000fe200000000ff */
[--C-:B------:R-:W-:Y:S01]  /*91d0*/  @P0 IMAD.MOV.U32 R6, RZ, RZ, R8.reuse ;  /* 0x000000ffff060224 */ /* 0x100fe200078e0008 */
[----:B------:R-:W-:Y:S01]  /*91e0*/  ISETP.GT.AND P1, PT, R3, RZ, P6 ;  /* 0x000000ff0300720c */ /* 0x000fe20003724270 */
[----:B------:R-:W-:Y:S01]  /*91f0*/  @P0 IMAD.MOV.U32 R7, RZ, RZ, R9 ;  /* 0x000000ffff070224 */ /* 0x000fe200078e0009 */
[----:B------:R-:W-:Y:S01]  /*9200*/  ISETP.GT.AND P5, PT, R14, 0x9, PT ;  /* 0x000000090e00780c */ /* 0x000fe20003fa4270 */
[----:B------:R-:W-:Y:S01]  /*9210*/  @P3 STG.E.U16 desc[UR36][R8.64], R122 ;  /* 0x0000007a08003986 */ /* 0x000fe2000c101524 */
[----:B------:R-:W-:Y:S01]  /*9220*/  F2FP.F16.F32.PACK_AB R124, RZ, R124 ;  /* 0x0000007cff7c723e */ /* 0x000fe200000000ff */
[----:B------:R-:W-:Y:S01]  /*9230*/  FMUL R129, R129, R153 ;  /* 0x0000009981817220 */ /* 0x000fe20000400000 */
[----:B------:R-:W-:Y:S01]  /*9240*/  F2FP.F16.F32.PACK_AB R125, RZ, R125 ;  /* 0x0000007dff7d723e */ /* 0x000fe200000000ff */
[----:B------:R0:W-:Y:S01]  /*9250*/  @P0 STG.E.U16 desc[UR36][R6.64+0x2], R123 ;  /* 0x0000027b06000986 */ /* 0x0001e2000c101524 */
[----:B------:R-:W-:Y:S01]  /*9260*/  ISETP.GT.AND P0, PT, R3, RZ, P5 ;  /* 0x000000ff0300720c */ /* 0x000fe20002f04270 */
[-C--:B------:R-:W-:Y:S01]  /*9270*/  FMUL R130, R130, R153.reuse ;  /* 0x0000009982827220 */ /* 0x080fe20000400000 */
[----:B------:R-:W-:Y:S01]  /*9280*/  F2FP.F16.F32.PACK_AB R126, RZ, R126 ;  /* 0x0000007eff7e723e */ /* 0x000fe200000000ff */
[----:B------:R-:W-:Y:S01]  /*9290*/  FMUL R131, R131, R153 ;  /* 0x0000009983837220 */ /* 0x000fe20000400000 */
[----:B------:R-:W-:Y:S01]  /*92a0*/  F2FP.F16.F32.PACK_AB R127, RZ, R127 ;  /* 0x0000007fff7f723e */ /* 0x000fe200000000ff */
[----:B------:R-:W-:Y:S01]  /*92b0*/  @P1 STG.E.U16 desc[UR36][R4.64+0x10], R124 ;  /* 0x0000107c04001986 */ /* 0x000fe2000c101524 */
[----:B------:R-:W-:Y:S01]  /*92c0*/  ISETP.GT.AND P1, PT, R3, 0x8, P6 ;  /* 0x000000080300780c */ /* 0x000fe20003724270 */
[-C--:B------:R-:W-:Y:S01]  /*92d0*/  FMUL R132, R132, R153.reuse ;  /* 0x0000009984847220 */ /* 0x080fe20000400000 */
[----:B------:R-:W-:Y:S01]  /*92e0*/  ISETP.GT.AND P3, PT, R14, 0x10, PT ;  /* 0x000000100e00780c */ /* 0x000fe20003f64270 */
[-C--:B------:R-:W-:Y:S01]  /*92f0*/  FMUL R133, R133, R153.reuse ;  /* 0x0000009985857220 */ /* 0x080fe20000400000 */
[----:B------:R-:W-:Y:S01]  /*9300*/  F2FP.F16.F32.PACK_AB R128, RZ, R128 ;  /* 0x00000080ff80723e */ /* 0x000fe200000000ff */
[-C--:B------:R-:W-:Y:S01]  /*9310*/  FMUL R134, R134, R153.reuse ;  /* 0x0000009986867220 */ /* 0x080fe20000400000 */
[----:B------:R-:W-:Y:S01]  /*9320*/  SHF.L.U64.HI R13, R12, 0x8, R13 ;  /* 0x000000080c0d7819 */ /* 0x000fe2000001020d */
[----:B------:R-:W-:Y:S01]  /*9330*/  @P0 STG.E.U16 desc[UR36][R4.64+0x12], R125 ;  /* 0x0000127d04000986 */ /* 0x000fe2000c101524 */
[----:B------:R-:W-:Y:S01]  /*9340*/  ISETP.GT.AND P0, PT, R3, 0x8, P5 ;  /* 0x000000080300780c */ /* 0x000fe20002f04270 */
[-C--:B------:R-:W-:Y:S01]  /*9350*/  FMUL R135, R135, R153.reuse ;  /* 0x0000009987877220 */ /* 0x080fe20000400000 */
[----:B------:R-:W-:Y:S01]  /*9360*/  LOP3.LUT R15, R11, 0x2, RZ, 0xfc, !PT ;  /* 0x000000020b0f7812 */ /* 0x000fe200078efcff */
[----:B------:R-:W-:Y:S01]  /*9370*/  FMUL R136, R136, R153 ;  /* 0x0000009988887220 */ /* 0x000fe20000400000 */
[----:B------:R-:W-:Y:S01]  /*9380*/  ISETP.GT.AND P2, PT, R14, 0x11, PT ;  /* 0x000000110e00780c */ /* 0x000fe20003f44270 */
[----:B0-----:R-:W-:Y:S01]  /*9390*/  @P1 IMAD.MOV.U32 R6, RZ, RZ, R8 ;  /* 0x000000ffff061224 */ /* 0x001fe200078e0008 */
[----:B------:R-:W-:Y:S01]  /*93a0*/  F2FP.F16.F32.PACK_AB R129, RZ, R129 ;  /* 0x00000081ff81723e */ /* 0x000fe200000000ff */
[----:B------:R-:W-:Y:S01]  /*93b0*/  @P1 IMAD.MOV.U32 R7, RZ, RZ, R9 ;  /* 0x000000ffff071224 */ /* 0x000fe200078e0009 */
[----:B------:R-:W-:Y:S01]  /*93c0*/  F2FP.F16.F32.PACK_AB R130, RZ, R130 ;  /* 0x00000082ff82723e */ /* 0x000fe200000000ff */
[----:B------:R-:W-:Y:S01]  /*93d0*/  FMUL R137, R137, R153 ;  /* 0x0000009989897220 */ /* 0x000fe20000400000 */
[----:B------:R-:W-:Y:S01]  /*93e0*/  F2FP.F16.F32.PACK_AB R131, RZ, R131 ;  /* 0x00000083ff83723e */ /* 0x000fe200000000ff */
[-C--:B------:R-:W-:Y:S01]  /*93f0*/  FMUL R138, R138, R153.reuse ;  /* 0x000000998a8a7220 */ /* 0x080fe20000400000 */
[----:B------:R0:W-:Y:S01]  /*9400*/  @P1 STG.E.U16 desc[UR36][R6.64+0x10], R126 ;  /* 0x0000107e06001986 */ /* 0x0001e2000c101524 */
[----:B------:R-:W-:Y:S01]  /*9410*/  F2FP.F16.F32.PACK_AB R132, RZ, R132 ;  /* 0x00000084ff84723e */ /* 0x000fe200000000ff */
[-C--:B------:R-:W-:Y:S01]  /*9420*/  FMUL R139, R139, R153.reuse ;  /* 0x000000998b8b7220 */ /* 0x080fe20000400000 */
[----:B------:R-:W-:Y:S01]  /*9430*/  ISETP.GT.AND P1, PT, R14, 0x19, PT ;  /* 0x000000190e00780c */ /* 0x000fe20003f24270 */
[----:B------:R1:W-:Y:S01]  /*9440*/  @P0 STG.E.U16 desc[UR36][R8.64+0x12], R127 ;  /* 0x0000127f08000986 */ /* 0x0003e2000c101524 */
[----:B------:R-:W-:Y:S01]  /*9450*/  ISETP.GT.AND P0, PT, R3, RZ, P3 ;  /* 0x000000ff0300720c */ /* 0x000fe20001f04270 */
[----:B------:R-:W-:Y:S01]  /*9460*/  FMUL R140, R140, R153 ;  /* 0x000000998c8c7220 */ /* 0x000fe20000400000 */
[----:B------:R-:W-:Y:S01]  /*9470*/  F2FP.F16.F32.PACK_AB R133, RZ, R133 ;  /* 0x00000085ff85723e */ /* 0x000fe200000000ff */
[-C--:B------:R-:W-:Y:S01]  /*9480*/  FMUL R141, R141, R153.reuse ;  /* 0x000000998d8d7220 */ /* 0x080fe20000400000 */
[----:B------:R-:W-:Y:S01]  /*9490*/  F2FP.F16.F32.PACK_AB R134, RZ, R134 ;  /* 0x00000086ff86723e */ /* 0x000fe200000000ff */
        /* <DEDUP_REMOVED lines=8> */
[----:B------:R2:W-:Y:S01]  /*9520*/  @P0 STG.E.U16 desc[UR36][R4.64+0x20], R128 ;  /* 0x0000208004000986 */ /* 0x0005e2000c101524 */
[----:B0-----:R-:W-:Y:S01]  /*9530*/  IADD3 R6, P0, R11, R4, RZ ;  /* 0x000000040b067210 */ /* 0x001fe20007f1e0ff */
[----:B------:R-:W-:Y:S01]  /*9540*/  FMUL R146, R146, R153 ;  /* 0x0000009992927220 */ /* 0x000fe20000400000 */
[----:B------:R-:W-:Y:S01]  /*9550*/  F2FP.F16.F32.PACK_AB R139, RZ, R139 ;  /* 0x0000008bff8b723e */ /* 0x000fe200000000ff */
[-C--:B------:R-:W-:Y:S01]  /*9560*/  FMUL R147, R147, R153.reuse ;  /* 0x0000009993937220 */ /* 0x080fe20000400000 */
[----:B------:R-:W-:Y:S01]  /*9570*/  F2FP.F16.F32.PACK_AB R140, RZ, R140 ;  /* 0x0000008cff8c723e */ /* 0x000fe200000000ff */
[--C-:B------:R-:W-:Y:S01]  /*9580*/  IMAD.X R7, R13, 0x1, R5.reuse, P0 ;  /* 0x000000010d077824 */ /* 0x100fe200000e0605 */
[----:B------:R-:W-:Y:S01]  /*9590*/  IADD3 R122, P0, R15, R4, RZ ;  /* 0x000000040f7a7210 */ /* 0x000fe20007f1e0ff */
[-C--:B------:R-:W-:Y:S01]  /*95a0*/  FMUL R148, R148, R153.reuse ;  /* 0x0000009994947220 */ /* 0x080fe20000400000 */
[----:B------:R-:W-:Y:S01]  /*95b0*/  ISETP.GT.AND P5, PT, R14, 0x29, PT ;  /* 0x000000290e00780c */ /* 0x000fe20003fa4270 */
[----:B------:R-:W-:Y:S01]  /*95c0*/  FMUL R149, R149, R153 ;  /* 0x0000009995957220 */ /* 0x000fe20000400000 */
[----:B------:R-:W-:Y:S01]  /*95d0*/  F2FP.F16.F32.PACK_AB R141, RZ, R141 ;  /* 0x0000008dff8d723e */ /* 0x000fe200000000ff */
[----:B------:R-:W-:Y:S01]  /*95e0*/  IMAD.X R123, R13, 0x1, R5, P0 ;  /* 0x000000010d7b7824 */ /* 0x000fe200000e0605 */
[----:B------:R-:W-:Y:S01]  /*95f0*/  ISETP.GT.AND P0, PT, R3, RZ, P2 ;  /* 0x000000ff0300720c */ /* 0x000fe20001704270 */
        /* <DEDUP_REMOVED lines=12> */
[----:B------:R0:W-:Y:S01]  /*96c0*/  @P0 STG.E.U16 desc[UR36][R4.64+0x22], R129 ;  /* 0x0000228104000986 */ /* 0x0001e2000c101524 */
[----:B------:R-:W-:Y:S01]  /*96d0*/  ISETP.GT.AND P0, PT, R3, 0x8, P3 ;  /* 0x000000080300780c */ /* 0x000fe20001f04270 */
[-C--:B------:R-:W-:Y:S01]  /*96e0*/  FMUL R92, R92, R153.reuse ;  /* 0x000000995c5c7220 */ /* 0x080fe20000400000 */
[----:B------:R-:W-:Y:S01]  /*96f0*/  ISETP.GT.AND P3, PT, R14, 0x30, PT ;  /* 0x000000300e00780c */ /* 0x000fe20003f64270 */
        /* <DEDUP_REMOVED lines=9> */
[----:B------:R-:W-:Y:S01]  /*9790*/  LOP3.LUT R23, R11, 0x10, RZ, 0xfc, !PT ;  /* 0x000000100b177812 */ /* 0x000fe200078efcff */
[----:B------:R-:W-:Y:S01]  /*97a0*/  @P0 STG.E.U16 desc[UR36][R8.64+0x20], R130 ;  /* 0x0000208208000986 */ /* 0x000fe2000c101524 */
[----:B------:R-:W-:Y:S01]  /*97b0*/  ISETP.GT.AND P0, PT, R3, 0x8, P2 ;  /* 0x000000080300780c */ /* 0x000fe20001704270 */
[-C--:B------:R-:W-:Y:S01]  /*97c0*/  FMUL R98, R98, R153.reuse ;  /* 0x0000009962627220 */ /* 0x080fe20000400000 */
[----:B------:R-:W-:Y:S01]  /*97d0*/  ISETP.GT.AND P2, PT, R14, 0x18, PT ;  /* 0x000000180e00780c */ /* 0x000fe20003f44270 */
[-C--:B------:R-:W-:Y:S01]  /*97e0*/  FMUL R99, R99, R153.reuse ;  /* 0x0000009963637220 */ /* 0x080fe20000400000 */
[----:B------:R-:W-:Y:S01]  /*97f0*/  F2FP.F16.F32.PACK_AB R88, RZ, R88 ;  /* 0x00000058ff58723e */ /* 0x000fe200000000ff */
[-C--:B------:R-:W-:Y:S01]  /*9800*/  FMUL R100, R100, R153.reuse ;  /* 0x0000009964647220 */ /* 0x080fe20000400000 */
[----:B------:R-:W-:Y:S01]  /*9810*/  LOP3.LUT R121, R11, 0x12, RZ, 0xfc, !PT ;  /* 0x000000120b797812 */ /* 0x000fe200078efcff */
[----:B------:R-:W-:Y:S01]  /*9820*/  FMUL R101, R101, R153 ;  /* 0x0000009965657220 */ /* 0x000fe20000400000 */
[----:B------:R-:W-:Y:S01]  /*9830*/  F2FP.F16.F32.PACK_AB R89, RZ, R89 ;  /* 0x00000059ff59723e */ /* 0x000fe200000000ff */
[-C--:B------:R-:W-:Y:S01]  /*9840*/  FMUL R102, R102, R153.reuse ;  /* 0x0000009966667220 */ /* 0x080fe20000400000 */
[----:B------:R-:W-:Y:S01]  /*9850*/  F2FP.F16.F32.PACK_AB R90, RZ, R90 ;  /* 0x0000005aff5a723e */ /* 0x000fe200000000ff */
[----:B------:R-:W-:Y:S01]  /*9860*/  FMUL R103, R103, R153 ;  /* 0x0000009967677220 */ /* 0x000fe20000400000 */
[----:B------:R-:W-:Y:S01]  /*9870*/  F2FP.F16.F32.PACK_AB R91, RZ, R91 ;  /* 0x0000005bff5b723e */ /* 0x000fe200000000ff */
[----:B------:R-:W-:Y:S01]  /*9880*/  @P0 STG.E.U16 desc[UR36][R8.64+0x22], R131 ;  /* 0x0000228308000986 */ /* 0x000fe2000c101524 */
[----:B------:R-:W-:Y:S01]  /*9890*/  ISETP.GT.AND P0, PT, R3, RZ, P2 ;  /* 0x000000ff0300720c */ /* 0x000fe20001704270 */
[-C--:B------:R-:W-:Y:S01]  /*98a0*/  FMUL R104, R104, R153.reuse ;  /* 0x0000009968687220 */ /* 0x080fe20000400000 */
[----:B------:R-:W-:Y:S01]  /*98b0*/  PRMT R10, R91, 0x7610, R10 ;  /* 0x000076105b0a7816 */ /* 0x000fe2000000000a */
        /* <DEDUP_REMOVED lines=38> */
[----:B------:R-:W-:Y:S01]  /*9b20*/  @P0 STG.E.U16 desc[UR36][R8.64+0x30], R134 ;  /* 0x0000308608000986 */ /* 0x000fe2000c101524 */
[----:B------:R-:W-:Y:S01]  /*9b30*/  ISETP.GT.AND P0, PT, R3, 0x8, P1 ;  /* 0x000000080300780c */ /* 0x000fe20000f04270 */
[-C--:B------:R-:W-:Y:S01]  /*9b40*/  FMUL R58, R58, R153.reuse ;  /* 0x000000993a3a7220 */ /* 0x080fe20000400000 */
[----:B------:R-:W-:Y:S01]  /*9b50*/  ISETP.GT.AND P1, PT, R14, 0x21, PT ;  /* 0x000000210e00780c */ /* 0x000fe20003f24270 */
        /* <DEDUP_REMOVED lines=137> */
[----:B------:R-:W-:Y:S01]  /*a3f0*/  ISETP.GT.AND P0, PT, R14, 0x31, PT ;  /* 0x000000310e00780c */ /* 0x000fe20003f04270 */
[-C--:B------:R-:W-:Y:S01]  /*a400*/  FMUL R54, R54, R153.reuse ;  /* 0x0000009936367220 */ /* 0x080fe20000400000 */
[----:B------:R-:W-:Y:S01]  /*a410*/  F2FP.F16.F32.PACK_AB R36, RZ, R36 ;  /* 0x00000024ff24723e */ /* 0x000fe200000000ff */
[----:B------:R-:W-:Y:S01]  /*a420*/  FMUL R55, R55, R153 ;  /* 0x0000009937377220 */ /* 0x000fe20000400000 */
[----:B------:R-:W-:-:S02]  /*a430*/  ISETP.GT.AND P1, PT, R3, RZ, P0 ;  /* 0x000000ff0300720c */ /* 0x000fc40000724270 */
[----:B------:R-:W-:Y:S02]  /*a440*/  F2FP.F16.F32.PACK_AB R37, RZ, R37 ;  /* 0x00000025ff25723e */ /* 0x000fe400000000ff */
[----:B------:R-:W-:Y:S02]  /*a450*/  F2FP.F16.F32.PACK_AB R38, RZ, R38 ;  /* 0x00000026ff26723e */ /* 0x000fe400000000ff */
[----:B------:R-:W-:Y:S02]  /*a460*/  F2FP.F16.F32.PACK_AB R39, RZ, R39 ;  /* 0x00000027ff27723e */ /* 0x000fe400000000ff */
[----:B------:R-:W-:Y:S02]  /*a470*/  F2FP.F16.F32.PACK_AB R40, RZ, R40 ;  /* 0x00000028ff28723e */ /* 0x000fe400000000ff */
[----:B------:R-:W-:Y:S02]  /*a480*/  F2FP.F16.F32.PACK_AB R41, RZ, R41 ;  /* 0x00000029ff29723e */ /* 0x000fe400000000ff */
[----:B------:R-:W-:Y:S01]  /*a490*/  F2FP.F16.F32.PACK_AB R42, RZ, R42 ;  /* 0x0000002aff2a723e */ /* 0x000fe200000000ff */
[----:B------:R-:W-:Y:S01]  /*a4a0*/  @P1 STG.E.U16 desc[UR36][R4.64+0x62], R145 ;  /* 0x0000629104001986 */ /* 0x000fe2000c101524 */
[----:B------:R-:W-:-:S02]  /*a4b0*/  ISETP.GT.AND P1, PT, R3, 0x8, P3 ;  /* 0x000000080300780c */ /* 0x000fc40001f24270 */
        /* <DEDUP_REMOVED lines=15> */
[----:B------:R-:W-:-:S02]  /*a5b0*/  ISETP.GT.AND P1, PT, R3, RZ, P2 ;  /* 0x000000ff0300720c */ /* 0x000fc40001724270 */
[----:B------:R-:W-:-:S11]  /*a5c0*/  F2FP.F16.F32.PACK_AB R55, RZ, R55 ;  /* 0x00000037ff37723e */ /* 0x000fd600000000ff */
[----:B------:R-:W-:Y:S01]  /*a5d0*/  @P1 STG.E.U16 desc[UR36][R4.64+0x70], R148 ;  /* 0x0000709404001986 */ /* 0x000fe2000c101524 */
[----:B------:R-:W-:-:S04]  /*a5e0*/  ISETP.GT.AND P1, PT, R14, 0x39, PT ;  /* 0x000000390e00780c */ /* 0x000fc80003f24270 */
[----:B------:R-:W-:-:S13]  /*a5f0*/  ISETP.GT.AND P6, PT, R3, RZ, P1 ;  /* 0x000000ff0300720c */ /* 0x000fda0000fc4270 */
[----:B------:R-:W-:Y:S01]  /*a600*/  @P6 STG.E.U16 desc[UR36][R4.64+0x72], R149 ;  /* 0x0000729504006986 */ /* 0x000fe2000c101524 */
[----:B------:R-:W-:-:S13]  /*a610*/  ISETP.GT.AND P6, PT, R3, 0x8, P2 ;  /* 0x000000080300780c */ /* 0x000fda00017c4270 */
[----:B------:R-:W-:Y:S01]  /*a620*/  @P6 STG.E.U16 desc[UR36][R8.64+0x70], R150 ;  /* 0x0000709608006986 */ /* 0x000fe2000c101524 */
[----:B------:R-:W-:-:S13]  /*a630*/  ISETP.GT.AND P6, PT, R3, 0x8, P1 ;  /* 0x000000080300780c */ /* 0x000fda0000fc4270 */
[----:B------:R-:W-:Y:S01]  /*a640*/  @P6 STG.E.U16 desc[UR36][R8.64+0x72], R151 ;  /* 0x0000729708006986 */ /* 0x000fe2000c101524 */
[----:B------:R-:W-:-:S05]  /*a650*/  IADD3 R126, P6, R23, R4, RZ ;  /* 0x00000004177e7210 */ /* 0x000fca0007fde0ff */
[----:B-1----:R-:W-:Y:S01]  /*a660*/  IMAD.X R127, R13, 0x1, R5, P6 ;  /* 0x000000010d7f7824 */ /* 0x002fe200030e0605 */
[----:B------:R-:W-:-:S13]  /*a670*/  ISETP.GT.AND P6, PT, R3, 0x80, P4 ;  /* 0x000000800300780c */ /* 0x000fda00027c4270 */
[----:B------:R-:W-:Y:S01]  /*a680*/  @P6 STG.E.U16 desc[UR36][R6.64], R88 ;  /* 0x0000005806006986 */ /* 0x000fe2000c101524 */
[----:B--2---:R-:W-:-:S05]  /*a690*/  IADD3 R128, P6, R121, R4, RZ ;  /* 0x0000000479807210 */ /* 0x004fca0007fde0ff */
[----:B0-----:R-:W-:Y:S01]  /*a6a0*/  IMAD.X R129, R13, 0x1, R5, P6 ;  /* 0x000000010d817824 */ /* 0x001fe200030e0605 */
[----:B------:R-:W-:-:S04]  /*a6b0*/  ISETP.GT.AND P6, PT, R14, 0x1, PT ;  /* 0x000000010e00780c */ /* 0x000fc80003fc4270 */
[----:B------:R-:W-:-:S13]  /*a6c0*/  ISETP.GT.AND P6, PT, R3, 0x80, P6 ;  /* 0x000000800300780c */ /* 0x000fda00037c4270 */
[----:B------:R0:W-:Y:S01]  /*a6d0*/  @P6 STG.E.U16 desc[UR36][R122.64], R89 ;  /* 0x000000597a006986 */ /* 0x0001e2000c101524 */
[----:B------:R-:W-:-:S05]  /*a6e0*/  IADD3 R20, P6, R11, R8, RZ ;  /* 0x000000080b147210 */ /* 0x000fca0007fde0ff */
[----:B------:R-:W-:Y:S01]  /*a6f0*/  IMAD.X R21, R13, 0x1, R9, P6 ;  /* 0x000000010d157824 */ /* 0x000fe200030e0609 */
[----:B------:R-:W-:Y:S02]  /*a700*/  ISETP.GT.AND P6, PT, R3, 0x88, P4 ;  /* 0x000000880300780c */ /* 0x000fe400027c4270 */
[----:B0-----:R-:W-:-:S11]  /*a710*/  LOP3.LUT R89, R11, 0x20, RZ, 0xfc, !PT ;  /* 0x000000200b597812 */ /* 0x001fd600078efcff */
[----:B------:R-:W-:Y:S01]  /*a720*/  @P6 STG.E.U16 desc[UR36][R20.64], R90 ;  /* 0x0000005a14006986 */ /* 0x000fe2000c101524 */
[----:B------:R-:W-:-:S05]  /*a730*/  IADD3 R124, P6, R15, R8, RZ ;  /* 0x000000080f7c7210 */ /* 0x000fca0007fde0ff */
[----:B------:R-:W-:Y:S01]  /*a740*/  IMAD.X R125, R13, 0x1, R9, P6 ;  /* 0x000000010d7d7824 */ /* 0x000fe200030e0609 */
[----:B------:R-:W-:-:S04]  /*a750*/  ISETP.GT.AND P6, PT, R14, 0x1, PT ;  /* 0x000000010e00780c */ /* 0x000fc80003fc4270 */
[----:B------:R-:W-:-:S13]  /*a760*/  ISETP.GT.AND P6, PT, R3, 0x88, P6 ;  /* 0x000000880300780c */ /* 0x000fda00037c4270 */
[----:B------:R0:W-:Y:S01]  /*a770*/  @P6 STG.E.U16 desc[UR36][R124.64], R10 ;  /* 0x0000000a7c006986 */ /* 0x0001e2000c101524 */
[----:B------:R-:W-:-:S05]  /*a780*/  IADD3 R130, P6, R89, R4, RZ ;  /* 0x0000000459827210 */ /* 0x000fca0007fde0ff */
[----:B------:R-:W-:Y:S01]  /*a790*/  IMAD.X R131, R13, 0x1, R5, P6 ;  /* 0x000000010d837824 */ /* 0x000fe200030e0605 */
[----:B------:R-:W-:-:S04]  /*a7a0*/  ISETP.GT.AND P6, PT, R14, 0x8, PT ;  /* 0x000000080e00780c */ /* 0x000fc80003fc4270 */
[----:B------:R-:W-:Y:S02]  /*a7b0*/  ISETP.GT.AND P6, PT, R3, 0x80, P6 ;  /* 0x000000800300780c */ /* 0x000fe400037c4270 */
[----:B0-----:R-:W-:Y:S02]  /*a7c0*/  PRMT R10, R95, 0x7610, R10 ;  /* 0x000076105f0a7816 */ /* 0x001fe4000000000a */
[----:B------:R-:W-:-:S09]  /*a7d0*/  LOP3.LUT R95, R11, 0x32, RZ, 0xfc, !PT ;  /* 0x000000320b5f7812 */ /* 0x000fd200078efcff */
        /* <DEDUP_REMOVED lines=105> */
[----:B------:R-:W-:-:S13]  /*ae70*/  ISETP.GT.AND P6, PT, R3, 0x88, P5 ;  /* 0x000000880300780c */ /* 0x000fda0002fc4270 */
[----:B------:R0:W-:Y:S01]  /*ae80*/  @P6 STG.E.U16 desc[UR36][R124.64], R10 ;  /* 0x0000000a7c006986 */ /* 0x0001e2000c101524 */
[----:B------:R-:W-:-:S05]  /*ae90*/  IADD3 R126, P6, R109, R4, RZ ;  /* 0x000000046d7e7210 */ /* 0x000fca0007fde0ff */
[----:B------:R-:W-:Y:S01]  /*aea0*/  IMAD.X R127, R13, 0x1, R5, P6 ;  /* 0x000000010d7f7824 */ /* 0x000fe200030e0605 */
[----:B------:R-:W-:Y:S02]  /*aeb0*/  ISETP.GT.AND P6, PT, R3, 0x80, P3 ;  /* 0x000000800300780c */ /* 0x000fe40001fc4270 */
[----:B0-----:R-:W-:-:S11]  /*aec0*/  PRMT R10, R114, 0x7610, R10 ;  /* 0x00007610720a7816 */ /* 0x001fd6000000000a */
[----:B------:R0:W-:Y:S01]  /*aed0*/  @P6 STG.E.U16 desc[UR36][R130.64], R112 ;  /* 0x0000007082006986 */ /* 0x0001e2000c101524 */
[----:B------:R-:W-:-:S05]  /*aee0*/  IADD3 R122, P6, R111, R4, RZ ;  /* 0x000000046f7a7210 */ /* 0x000fca0007fde0ff */
[----:B------:R-:W-:Y:S01]  /*aef0*/  IMAD.X R123, R13, 0x1, R5, P6 ;  /* 0x000000010d7b7824 */ /* 0x000fe200030e0605 */
[----:B------:R-:W-:-:S13]  /*af00*/  ISETP.GT.AND P6, PT, R3, 0x80, P0 ;  /* 0x000000800300780c */ /* 0x000fda00007c4270 */
[----:B------:R1:W-:Y:S01]  /*af10*/  @P6 STG.E.U16 desc[UR36][R132.64], R113 ;  /* 0x0000007184006986 */ /* 0x0003e2000c101524 */
[----:B------:R-:W-:-:S05]  /*af20*/  IADD3 R4, P6, R105, R8, RZ ;  /* 0x0000000869047210 */ /* 0x000fca0007fde0ff */
[----:B------:R-:W-:Y:S01]  /*af30*/  IMAD.X R5, R13, 0x1, R9, P6 ;  /* 0x000000010d057824 */ /* 0x000fe200030e0609 */
[----:B------:R-:W-:-:S13]  /*af40*/  ISETP.GT.AND P6, PT, R3, 0x88, P3 ;  /* 0x000000880300780c */ /* 0x000fda0001fc4270 */
[----:B------:R-:W-:Y:S01]  /*af50*/  @P6 STG.E.U16 desc[UR36][R4.64], R10 ;  /* 0x0000000a04006986 */ /* 0x000fe2000c101524 */
[----:B0-----:R-:W-:-:S05]  /*af60*/  IADD3 R112, P6, R107, R8, RZ ;  /* 0x000000086b707210 */ /* 0x001fca0007fde0ff */
[----:B-1----:R-:W-:Y:S01]  /*af70*/  IMAD.X R113, R13, 0x1, R9, P6 ;  /* 0x000000010d717824 */ /* 0x002fe200030e0609 */
[----:B------:R-:W-:-:S13]  /*af80*/  ISETP.GT.AND P6, PT, R3, 0x88, P0 ;  /* 0x000000880300780c */ /* 0x000fda00007c4270 */
[----:B------:R0:W-:Y:S01]  /*af90*/  @P6 STG.E.U16 desc[UR36][R112.64], R115 ;  /* 0x0000007370006986 */ /* 0x0001e2000c101524 */
[----:B------:R-:W-:-:S05]  /*afa0*/  IADD3 R114, P6, R109, R8, RZ ;  /* 0x000000086d727210 */ /* 0x000fca0007fde0ff */
[----:B0-----:R-:W-:Y:S01]  /*afb0*/  IMAD.X R115, R13, 0x1, R9, P6 ;  /* 0x000000010d737824 */ /* 0x001fe200030e0609 */
[----:B------:R-:W-:-:S13]  /*afc0*/  ISETP.GT.AND P6, PT, R3, 0x80, P2 ;  /* 0x000000800300780c */ /* 0x000fda00017c4270 */
        /* <DEDUP_REMOVED lines=13> */
[----:B0-----:R-:W-:-:S05]  /*b0a0*/  IADD3 R116, P6, R23, R6, RZ ;  /* 0x0000000617747210 */ /* 0x001fca0007fde0ff */
[----:B-1----:R-:W-:Y:S01]  /*b0b0*/  IMAD.X R117, R13, 0x1, R7, P6 ;  /* 0x000000010d757824 */ /* 0x002fe200030e0607 */
[----:B------:R-:W-:-:S13]  /*b0c0*/  ISETP.GT.AND P6, PT, R3, 0x100, P4 ;  /* 0x000001000300780c */ /* 0x000fda00027c4270 */
[----:B------:R0:W-:Y:S01]  /*b0d0*/  @P6 STG.E.U16 desc[UR36][R4.64], R56 ;  /* 0x0000003804006986 */ /* 0x0001e2000c101524 */
[----:B--2---:R-:W-:-:S05]  /*b0e0*/  IADD3 R114, P6, R121, R6, RZ ;  /* 0x0000000679727210 */ /* 0x004fca0007fde0ff */
[----:B------:R-:W-:Y:S01]  /*b0f0*/  IMAD.X R115, R13, 0x1, R7, P6 ;  /* 0x000000010d737824 */ /* 0x000fe200030e0607 */
[----:B------:R-:W-:-:S04]  /*b100*/  ISETP.GT.AND P6, PT, R14, 0x1, PT ;  /* 0x000000010e00780c */ /* 0x000fc80003fc4270 */
[----:B------:R-:W-:-:S13]  /*b110*/  ISETP.GT.AND P6, PT, R3, 0x100, P6 ;  /* 0x000001000300780c */ /* 0x000fda00037c4270 */
[----:B------:R1:W-:Y:S01]  /*b120*/  @P6 STG.E.U16 desc[UR36][R112.64], R57 ;  /* 0x0000003970006986 */ /* 0x0003e2000c101524 */
[----:B---3--:R-:W-:-:S05]  /*b130*/  IADD3 R8, P6, R11, R20, RZ ;  /* 0x000000140b087210 */ /* 0x008fca0007fde0ff */
[----:B------:R-:W-:Y:S01]  /*b140*/  IMAD.X R9, R13, 0x1, R21, P6 ;  /* 0x000000010d097824 */ /* 0x000fe200030e0615 */
[----:B------:R-:W-:-:S13]  /*b150*/  ISETP.GT.AND P6, PT, R3, 0x108, P4 ;  /* 0x000001080300780c */ /* 0x000fda00027c4270 */
[----:B------:R-:W-:Y:S01]  /*b160*/  @P6 STG.E.U16 desc[UR36][R8.64], R58 ;  /* 0x0000003a08006986 */ /* 0x000fe2000c101524 */
[----:B0-----:R-:W-:-:S05]  /*b170*/  IADD3 R56, P6, R15, R20, RZ ;  /* 0x000000140f387210 */ /* 0x001fca0007fde0ff */
[----:B-1----:R-:W-:Y:S01]  /*b180*/  IMAD.X R57, R13, 0x1, R21, P6 ;  /* 0x000000010d397824 */ /* 0x002fe200030e0615 */
[----:B------:R-:W-:-:S04]  /*b190*/  ISETP.GT.AND P6, PT, R14, 0x1, PT ;  /* 0x000000010e00780c */ /* 0x000fc80003fc4270 */
[----:B------:R-:W-:-:S13]  /*b1a0*/  ISETP.GT.AND P6, PT, R3, 0x108, P6 ;  /* 0x000001080300780c */ /* 0x000fda00037c4270 */
[----:B------:R0:W-:Y:S01]  /*b1b0*/  @P6 STG.E.U16 desc[UR36][R56.64], R59 ;  /* 0x0000003b38006986 */ /* 0x0001e2000c101524 */
        /* <DEDUP_REMOVED lines=10> */
[----:B0-----:R-:W-:-:S05]  /*b260*/  IADD3 R56, P6, R23, R20, RZ ;  /* 0x0000001417387210 */ /* 0x001fca0007fde0ff */
        /* <DEDUP_REMOVED lines=9> */
[----:B-1----:R-:W-:-:S05]  /*b300*/  IADD3 R60, P6, R93, R6, RZ ;  /* 0x000000065d3c7210 */ /* 0x002fca0007fde0ff */
[----:B--2---:R-:W-:Y:S01]  /*b310*/  IMAD.X R61, R13, 0x1, R7, P6 ;  /* 0x000000010d3d7824 */ /* 0x004fe200030e0607 */
[----:B------:R-:W-:-:S04]  /*b320*/  ISETP.GT.AND P6, PT, R14, 0x10, PT ;  /* 0x000000100e00780c */ /* 0x000fc80003fc4270 */
[----:B------:R-:W-:-:S13]  /*b330*/  ISETP.GT.AND P6, PT, R3, 0x100, P6 ;  /* 0x000001000300780c */ /* 0x000fda00037c4270 */
[----:B------:R1:W-:Y:S01]  /*b340*/  @P6 STG.E.U16 desc[UR36][R112.64], R64 ;  /* 0x0000004070006986 */ /* 0x0003e2000c101524 */
[----:B0-----:R-:W-:-:S05]  /*b350*/  IADD3 R62, P6, R95, R6, RZ ;  /* 0x000000065f3e7210 */ /* 0x001fca0007fde0ff */
[----:B---3--:R-:W-:Y:S01]  /*b360*/  IMAD.X R63, R13, 0x1, R7, P6 ;  /* 0x000000010d3f7824 */ /* 0x008fe200030e0607 */
        /* <DEDUP_REMOVED lines=14> */
[----:B0-----:R-:W-:Y:S01]  /*b450*/  IMAD.X R65, R13, 0x1, R7, P6 ;  /* 0x000000010d417824 */ /* 0x001fe200030e0607 */
[----:B------:R-:W-:-:S04]  /*b460*/  ISETP.GT.AND P6, PT, R14, 0x18, PT ;  /* 0x000000180e00780c */ /* 0x000fc80003fc4270 */
[----:B------:R-:W-:-:S13]  /*b470*/  ISETP.GT.AND P6, PT, R3, 0x100, P6 ;  /* 0x000001000300780c */ /* 0x000fda00037c4270 */
[----:B------:R0:W-:Y:S01]  /*b480*/  @P6 STG.E.U16 desc[UR36][R60.64], R68 ;  /* 0x000000443c006986 */ /* 0x0001e2000c101524 */
[----:B--2---:R-:W-:-:S05]  /*b490*/  IADD3 R66, P6, R99, R6, RZ ;  /* 0x0000000663427210 */ /* 0x004fca0007fde0ff */
        /* <DEDUP_REMOVED lines=19> */
[----:B-1----:R-:W-:-:S05]  /*b5d0*/  IADD3 R62, P6, R103, R6, RZ ;  /* 0x00000006673e7210 */ /* 0x002fca0007fde0ff */
[----:B------:R-:W-:Y:S01]  /*b5e0*/  IMAD.X R63, R13, 0x1, R7, P6 ;  /* 0x000000010d3f7824 */ /* 0x000fe200030e0607 */
[----:B------:R-:W-:-:S04]  /*b5f0*/  ISETP.GT.AND P6, PT, R14, 0x21, PT ;  /* 0x000000210e00780c */ /* 0x000fc80003fc4270 */
        /* <DEDUP_REMOVED lines=29> */
[----:B------:R3:W-:Y:S01]  /*b7d0*/  @P6 STG.E.U16 desc[UR36][R58.64], R79 ;  /* 0x0000004f3a006986 */ /* 0x0007e2000c101524 */
[----:B0-----:R-:W-:-:S05]  /*b7e0*/  IADD3 R60, P6, R109, R6, RZ ;  /* 0x000000066d3c7210 */ /* 0x001fca0007fde0ff */
[----:B------:R-:W-:Y:S01]  /*b7f0*/  IMAD.X R61, R13, 0x1, R7, P6 ;  /* 0x000000010d3d7824 */ /* 0x000fe200030e0607 */
[----:B------:R-:W-:-:S13]  /*b800*/  ISETP.GT.AND P6, PT, R3, 0x100, P3 ;  /* 0x000001000300780c */ /* 0x000fda0001fc4270 */
[----:B------:R-:W-:Y:S01]  /*b810*/  @P6 STG.E.U16 desc[UR36][R64.64], R80 ;  /* 0x0000005040006986 */ /* 0x000fe2000c101524 */
[----:B-1----:R-:W-:-:S05]  /*b820*/  IADD3 R62, P6, R111, R6, RZ ;  /* 0x000000066f3e7210 */ /* 0x002fca0007fde0ff */
[----:B------:R-:W-:Y:S01]  /*b830*/  IMAD.X R63, R13, 0x1, R7, P6 ;  /* 0x000000010d3f7824 */ /* 0x000fe200030e0607 */
[----:B------:R-:W-:-:S13]  /*b840*/  ISETP.GT.AND P6, PT, R3, 0x100, P0 ;  /* 0x000001000300780c */ /* 0x000fda00007c4270 */
[----:B------:R-:W-:Y:S01]  /*b850*/  @P6 STG.E.U16 desc[UR36][R66.64], R81 ;  /* 0x0000005142006986 */ /* 0x000fe2000c101524 */
[----:B------:R-:W-:-:S05]  /*b860*/  IADD3 R6, P6, R105, R20, RZ ;  /* 0x0000001469067210 */ /* 0x000fca0007fde0ff */
[----:B------:R-:W-:Y:S01]  /*b870*/  IMAD.X R7, R13, 0x1, R21, P6 ;  /* 0x000000010d077824 */ /* 0x000fe200030e0615 */
[----:B------:R-:W-:-:S13]  /*b880*/  ISETP.GT.AND P6, PT, R3, 0x108, P3 ;  /* 0x000001080300780c */ /* 0x000fda0001fc4270 */
[----:B------:R0:W-:Y:S01]  /*b890*/  @P6 STG.E.U16 desc[UR36][R6.64], R82 ;  /* 0x0000005206006986 */ /* 0x0001e2000c101524 */
[----:B--2---:R-:W-:-:S05]  /*b8a0*/  IADD3 R56, P6, R107, R20, RZ ;  /* 0x000000146b387210 */ /* 0x004fca0007fde0ff */
[----:B------:R-:W-:Y:S01]  /*b8b0*/  IMAD.X R57, R13, 0x1, R21, P6 ;  /* 0x000000010d397824 */ /* 0x000fe200030e0615 */
        /* <DEDUP_REMOVED lines=10> */
[----:B------:R-:W-:-:S05]  /*b960*/  IADD3 R20, P6, R11, R4, RZ ;  /* 0x000000040b147210 */ /* 0x000fca0007fde0ff */
[----:B------:R-:W-:Y:S01]  /*b970*/  IMAD.X R21, R13, 0x1, R5, P6 ;  /* 0x000000010d157824 */ /* 0x000fe200030e0605 */
        /* <DEDUP_REMOVED lines=8> */
[C---:B------:R-:W-:Y:S02]  /*ba00*/  ISETP.GT.AND P6, PT, R3.reuse, 0x180, P4 ;  /* 0x000001800300780c */ /* 0x040fe400027c4270 */
[----:B------:R-:W-:-:S11]  /*ba10*/  ISETP.GT.AND P4, PT, R3, 0x188, P4 ;  /* 0x000001880300780c */ /* 0x000fd60002784270 */
        /* <DEDUP_REMOVED lines=9> */
[----:B------:R1:W-:Y:S01]  /*bab0*/  @P4 STG.E.U16 desc[UR36][R6.64], R26 ;  /* 0x0000001a06004986 */ /* 0x0003e2000c101524 */
[----:B------:R-:W-:-:S05]  /*bac0*/  IADD3 R10, P4, R15, R8, RZ ;  /* 0x000000080f0a7210 */ /* 0x000fca0007f9e0ff */
[----:B------:R-:W-:Y:S01]  /*bad0*/  IMAD.X R11, R13, 0x1, R9, P4 ;  /* 0x000000010d0b7824 */ /* 0x000fe200020e0609 */
[----:B------:R-:W-:Y:S02]  /*bae0*/  ISETP.GT.AND P4, PT, R3, 0x188, P6 ;  /* 0x000001880300780c */ /* 0x000fe40003784270 */
[----:B------:R-:W-:-:S11]  /*baf0*/  ISETP.GT.AND P6, PT, R14, 0x8, PT ;  /* 0x000000080e00780c */ /* 0x000fd60003fc4270 */
[----:B------:R3:W-:Y:S01]  /*bb00*/  @P4 STG.E.U16 desc[UR36][R10.64], R27 ;  /* 0x0000001b0a004986 */ /* 0x0007e2000c101524 */
[----:B--2---:R-:W-:-:S05]  /*bb10*/  IADD3 R20, P4, R89, R4, RZ ;  /* 0x0000000459147210 */ /* 0x004fca0007f9e0ff */
[----:B------:R-:W-:Y:S01]  /*bb20*/  IMAD.X R21, R13, 0x1, R5, P4 ;  /* 0x000000010d157824 */ /* 0x000fe200020e0605 */
[----:B------:R-:W-:Y:S02]  /*bb30*/  ISETP.GT.AND P4, PT, R3, 0x180, P6 ;  /* 0x000001800300780c */ /* 0x000fe40003784270 */
[----:B------:R-:W-:-:S11]  /*bb40*/  ISETP.GT.AND P6, PT, R14, 0x9, PT ;  /* 0x000000090e00780c */ /* 0x000fd60003fc4270 */
[----:B------:R2:W-:Y:S01]  /*bb50*/  @P4 STG.E.U16 desc[UR36][R60.64], R28 ;  /* 0x0000001c3c004986 */ /* 0x0005e2000c101524 */
[----:B------:R-:W-:-:S05]  /*bb60*/  IADD3 R24, P4, R91, R4, RZ ;  /* 0x000000045b187210 */ /* 0x000fca0007f9e0ff */
[----:B0-----:R-:W-:Y:S01]  /*bb70*/  IMAD.X R25, R13, 0x1, R5, P4 ;  /* 0x000000010d197824 */ /* 0x001fe200020e0605 */
[----:B------:R-:W-:-:S13]  /*bb80*/  ISETP.GT.AND P4, PT, R3, 0x180, P6 ;  /* 0x000001800300780c */ /* 0x000fda0003784270 */
[----:B------:R0:W-:Y:S01]  /*bb90*/  @P4 STG.E.U16 desc[UR36][R58.64], R29 ;  /* 0x0000001d3a004986 */ /* 0x0001e2000c101524 */
[----:B-1----:R-:W-:-:S05]  /*bba0*/  IADD3 R6, P4, R23, R8, RZ ;  /* 0x0000000817067210 */ /* 0x002fca0007f9e0ff */
[----:B------:R-:W-:Y:S01]  /*bbb0*/  IMAD.X R7, R13, 0x1, R9, P4 ;  /* 0x000000010d077824 */ /* 0x000fe200020e0609 */
[----:B------:R-:W-:-:S04]  /*bbc0*/  ISETP.GT.AND P4, PT, R14, 0x8, PT ;  /* 0x000000080e00780c */ /* 0x000fc80003f84270 */
[----:B------:R-:W-:-:S13]  /*bbd0*/  ISETP.GT.AND P4, PT, R3, 0x188, P4 ;  /* 0x000001880300780c */ /* 0x000fda0002784270 */
[----:B------:R1:W-:Y:S01]  /*bbe0*/  @P4 STG.E.U16 desc[UR36][R6.64], R30 ;  /* 0x0000001e06004986 */ /* 0x0003e2000c101524 */
[----:B---3--:R-:W-:-:S05]  /*bbf0*/  IADD3 R10, P4, R121, R8, RZ ;  /* 0x00000008790a7210 */ /* 0x008fca0007f9e0ff */
[----:B------:R-:W-:Y:S01]  /*bc00*/  IMAD.X R11, R13, 0x1, R9, P4 ;  /* 0x000000010d0b7824 */ /* 0x000fe200020e0609 */
[----:B------:R-:W-:Y:S02]  /*bc10*/  ISETP.GT.AND P4, PT, R3, 0x188, P6 ;  /* 0x000001880300780c */ /* 0x000fe40003784270 */
[----:B------:R-:W-:-:S11]  /*bc20*/  ISETP.GT.AND P6, PT, R14, 0x10, PT ;  /* 0x000000100e00780c */ /* 0x000fd60003fc4270 */
[----:B------:R3:W-:Y:S01]  /*bc30*/  @P4 STG.E.U16 desc[UR36][R10.64], R31 ;  /* 0x0000001f0a004986 */ /* 0x0007e2000c101524 */
[----:B------:R-:W-:-:S05]  /*bc40*/  IADD3 R26, P4, R93, R4, RZ ;  /* 0x000000045d1a7210 */ /* 0x000fca0007f9e0ff */
[----:B------:R-:W-:Y:S01]  /*bc50*/  IMAD.X R27, R13, 0x1, R5, P4 ;  /* 0x000000010d1b7824 */ /* 0x000fe200020e0605 */
[----:B------:R-:W-:Y:S02]  /*bc60*/  ISETP.GT.AND P4, PT, R3, 0x180, P6 ;  /* 0x000001800300780c */ /* 0x000fe40003784270 */
[----:B------:R-:W-:-:S11]  /*bc70*/  ISETP.GT.AND P6, PT, R14, 0x11, PT ;  /* 0x000000110e00780c */ /* 0x000fd60003fc4270 */
[----:B------:R4:W-:Y:S01]  /*bc80*/  @P4 STG.E.U16 desc[UR36][R20.64], R32 ;  /* 0x0000002014004986 */ /* 0x0009e2000c101524 */
[----:B--2---:R-:W-:-:S05]  /*bc90*/  IADD3 R28, P4, R95, R4, RZ ;  /* 0x000000045f1c7210 */ /* 0x004fca0007f9e0ff */
        /* <DEDUP_REMOVED lines=13> */
[----:B----4-:R-:W-:-:S05]  /*bd70*/  IADD3 R20, P4, R97, R4, RZ ;  /* 0x0000000461147210 */ /* 0x010fca0007f9e0ff */
[----:B------:R-:W-:Y:S01]  /*bd80*/  IMAD.X R21, R13, 0x1, R5, P4 ;  /* 0x000000010d157824 */ /* 0x000fe200020e0605 */
[----:B------:R-:W-:Y:S02]  /*bd90*/  ISETP.GT.AND P4, PT, R3, 0x180, P6 ;  /* 0x000001800300780c */ /* 0x000fe40003784270 */
[----:B------:R-:W-:-:S11]  /*bda0*/  ISETP.GT.AND P6, PT, R14, 0x19, PT ;  /* 0x000000190e00780c */ /* 0x000fd60003fc4270 */
[----:B------:R3:W-:Y:S01]  /*bdb0*/  @P4 STG.E.U16 desc[UR36][R26.64], R36 ;  /* 0x000000241a004986 */ /* 0x0007e2000c101524 */
[----:B0-----:R-:W-:-:S05]  /*bdc0*/  IADD3 R24, P4, R99, R4, RZ ;  /* 0x0000000463187210 */ /* 0x001fca0007f9e0ff */
[----:B------:R-:W-:Y:S01]  /*bdd0*/  IMAD.X R25, R13, 0x1, R5, P4 ;  /* 0x000000010d197824 */ /* 0x000fe200020e0605 */
        /* <DEDUP_REMOVED lines=9> */
[----:B------:R-:W-:Y:S02]  /*be70*/  ISETP.GT.AND P4, PT, R3, 0x188, P6 ;  /* 0x000001880300780c */ /* 0x000fe40003784270 */
[----:B------:R-:W-:-:S11]  /*be80*/  ISETP.GT.AND P6, PT, R14, 0x20, PT ;  /* 0x000000200e00780c */ /* 0x000fd60003fc4270 */
[----:B------:R2:W-:Y:S01]  /*be90*/  @P4 STG.E.U16 desc[UR36][R10.64], R39 ;  /* 0x000000270a004986 */ /* 0x0005e2000c101524 */
[----:B---3--:R-:W-:-:S05]  /*bea0*/  IADD3 R26, P4, R101, R4, RZ ;  /* 0x00000004651a7210 */ /* 0x008fca0007f9e0ff */
[----:B------:R-:W-:Y:S01]  /*beb0*/  IMAD.X R27, R13, 0x1, R5, P4 ;  /* 0x000000010d1b7824 */ /* 0x000fe200020e0605 */
[----:B------:R-:W-:Y:S02]  /*bec0*/  ISETP.GT.AND P4, PT, R3, 0x180, P6 ;  /* 0x000001800300780c */ /* 0x000fe40003784270 */
[----:B------:R-:W-:-:S11]  /*bed0*/  ISETP.GT.AND P6, PT, R14, 0x21, PT ;  /* 0x000000210e00780c */ /* 0x000fd60003fc4270 */
[----:B------:R3:W-:Y:S01]  /*bee0*/  @P4 STG.E.U16 desc[UR36][R20.64], R40 ;  /* 0x0000002814004986 */ /* 0x0007e2000c101524 */
[----:B0-----:R-:W-:-:S05]  /*bef0*/  IADD3 R28, P4, R103, R4, RZ ;  /* 0x00000004671c7210 */ /* 0x001fca0007f9e0ff */
[----:B------:R-:W-:Y:S01]  /*bf00*/  IMAD.X R29, R13, 0x1, R5, P4 ;  /* 0x000000010d1d7824 */ /* 0x000fe200020e0605 */
[----:B------:R-:W-:-:S13]  /*bf10*/  ISETP.GT.AND P4, PT, R3, 0x180, P6 ;  /* 0x000001800300780c */ /* 0x000fda0003784270 */
[----:B------:R-:W-:Y:S01]  /*bf20*/  @P4 STG.E.U16 desc[UR36][R24.64], R41 ;  /* 0x0000002918004986 */ /* 0x000fe2000c101524 */
        /* <DEDUP_REMOVED lines=12> */
[----:B------:R-:W-:-:S13]  /*bff0*/  ISETP.GT.AND P4, PT, R3, 0x180, P6 ;  /* 0x000001800300780c */ /* 0x000fda0003784270 */
[----:B------:R-:W-:Y:S01]  /*c000*/  @P4 STG.E.U16 desc[UR36][R26.64], R44 ;  /* 0x0000002c1a004986 */ /* 0x000fe2000c101524 */
[C---:B------:R-:W-:Y:S02]  /*c010*/  ISETP.GT.AND P4, PT, R3.reuse, 0x180, P5 ;  /* 0x000001800300780c */ /* 0x040fe40002f84270 */
[----:B------:R-:W-:-:S11]  /*c020*/  ISETP.GT.AND P5, PT, R3, 0x188, P5 ;  /* 0x000001880300780c */ /* 0x000fd60002fa4270 */
[----:B------:R-:W-:Y:S01]  /*c030*/  @P4 STG.E.U16 desc[UR36][R28.64], R45 ;  /* 0x0000002d1c004986 */ /* 0x000fe2000c101524 */
[----:B------:R-:W-:-:S13]  /*c040*/  ISETP.GT.AND P4, PT, R3, 0x188, P6 ;  /* 0x000001880300780c */ /* 0x000fda0003784270 */
[----:B------:R-:W-:Y:S01]  /*c050*/  @P4 STG.E.U16 desc[UR36][R20.64], R46 ;  /* 0x0000002e14004986 */ /* 0x000fe2000c101524 */
[----:B0-----:R-:W-:-:S05]  /*c060*/  IADD3 R6, P4, R103, R8, RZ ;  /* 0x0000000867067210 */ /* 0x001fca0007f9e0ff */
[----:B------:R-:W-:Y:S01]  /*c070*/  IMAD.X R7, R13, 0x1, R9, P4 ;  /* 0x000000010d077824 */ /* 0x000fe200020e0609 */
[C---:B------:R-:W-:Y:S02]  /*c080*/  ISETP.GT.AND P4, PT, R3.reuse, 0x180, P3 ;  /* 0x000001800300780c */ /* 0x040fe40001f84270 */
[----:B------:R-:W-:Y:S02]  /*c090*/  ISETP.GT.AND P3, PT, R3, 0x188, P3 ;  /* 0x000001880300780c */ /* 0x000fe40001f64270 */
[----:B------:R0:W-:Y:S01]  /*c0a0*/  @P5 STG.E.U16 desc[UR36][R6.64], R47 ;  /* 0x0000002f06005986 */ /* 0x0001e2000c101524 */
[----:B-1----:R-:W-:-:S05]  /*c0b0*/  IADD3 R10, P5, R105, R4, RZ ;  /* 0x00000004690a7210 */ /* 0x002fca0007fbe0ff */
[----:B------:R-:W-:-:S05]  /*c0c0*/  IMAD.X R11, R13, 0x1, R5, P5 ;  /* 0x000000010d0b7824 */ /* 0x000fca00028e0605 */
[----:B------:R1:W-:Y:S01]  /*c0d0*/  @P4 STG.E.U16 desc[UR36][R10.64], R48 ;  /* 0x000000300a004986 */ /* 0x0003e2000c101524 */
[----:B0-----:R-:W-:Y:S02]  /*c0e0*/  IADD3 R6, P5, R107, R4, RZ ;  /* 0x000000046b067210 */ /* 0x001fe40007fbe0ff */
[C---:B------:R-:W-:Y:S02]  /*c0f0*/  ISETP.GT.AND P4, PT, R3.reuse, 0x180, P0 ;  /* 0x000001800300780c */ /* 0x040fe40000784270 */
[----:B------:R-:W-:Y:S01]  /*c100*/  ISETP.GT.AND P0, PT, R3, 0x188, P0 ;  /* 0x000001880300780c */ /* 0x000fe20000704270 */
[----:B------:R-:W-:Y:S01]  /*c110*/  IMAD.X R7, R13, 0x1, R5, P5 ;  /* 0x000000010d077824 */ /* 0x000fe200028e0605 */
[----:B------:R-:W-:-:S05]  /*c120*/  IADD3 R14, P5, R105, R8, RZ ;  /* 0x00000008690e7210 */ /* 0x000fca0007fbe0ff */
[----:B------:R-:W-:Y:S01]  /*c130*/  IMAD.X R15, R13, 0x1, R9, P5 ;  /* 0x000000010d0f7824 */ /* 0x000fe200028e0609 */
[----:B------:R-:W-:-:S03]  /*c140*/  IADD3 R20, P5, R109, R4, RZ ;  /* 0x000000046d147210 */ /* 0x000fc60007fbe0ff */
[----:B------:R0:W-:Y:S01]  /*c150*/  @P4 STG.E.U16 desc[UR36][R6.64], R49 ;  /* 0x0000003106004986 */ /* 0x0001e2000c101524 */
[----:B------:R-:W-:Y:S01]  /*c160*/  IADD3 R4, P4, R111, R4, RZ ;  /* 0x000000046f047210 */ /* 0x000fe20007f9e0ff */
[--C-:B------:R-:W-:Y:S02]  /*c170*/  IMAD.X R21, R13, 0x1, R5.reuse, P5 ;  /* 0x000000010d157824 */ /* 0x100fe400028e0605 */
[----:B------:R0:W-:Y:S01]  /*c180*/  @P3 STG.E.U16 desc[UR36][R14.64], R50 ;  /* 0x000000320e003986 */ /* 0x0001e2000c101524 */
[-C--:B-1----:R-:W-:Y:S01]  /*c190*/  IADD3 R10, P3, R107, R8.reuse, RZ ;  /* 0x000000086b0a7210 */ /* 0x082fe20007f7e0ff */
[----:B------:R-:W-:Y:S01]  /*c1a0*/  IMAD.X R5, R13, 0x1, R5, P4 ;  /* 0x000000010d057824 */ /* 0x000fe200020e0605 */
[C---:B------:R-:W-:Y:S02]  /*c1b0*/  ISETP.GT.AND P4, PT, R3.reuse, 0x180, P2 ;  /* 0x000001800300780c */ /* 0x040fe40001784270 */
[----:B------:R-:W-:Y:S01]  /*c1c0*/  ISETP.GT.AND P2, PT, R3, 0x188, P2 ;  /* 0x000001880300780c */ /* 0x000fe20001744270 */
[----:B------:R-:W-:Y:S01]  /*c1d0*/  IMAD.X R11, R13, 0x1, R9, P3 ;  /* 0x000000010d0b7824 */ /* 0x000fe200018e0609 */
[----:B------:R-:W-:-:S02]  /*c1e0*/  IADD3 R24, P3, R109, R8, RZ ;  /* 0x000000086d187210 */ /* 0x000fc40007f7e0ff */
[----:B------:R-:W-:Y:S02]  /*c1f0*/  IADD3 R8, P5, R111, R8, RZ ;  /* 0x000000086f087210 */ /* 0x000fe40007fbe0ff */
[----:B------:R0:W-:Y:S01]  /*c200*/  @P0 STG.E.U16 desc[UR36][R10.64], R51 ;  /* 0x000000330a000986 */ /* 0x0001e2000c101524 */
[--C-:B------:R-:W-:Y:S01]  /*c210*/  IMAD.X R25, R13, 0x1, R9.reuse, P3 ;  /* 0x000000010d197824 */ /* 0x100fe200018e0609 */
[----:B------:R-:W-:Y:S01]  /*c220*/  ISETP.GT.AND P3, PT, R3, 0x180, P1 ;  /* 0x000001800300780c */ /* 0x000fe20000f64270 */
[----:B------:R-:W-:Y:S01]  /*c230*/  IMAD.X R9, R13, 0x1, R9, P5 ;  /* 0x000000010d097824 */ /* 0x000fe200028e0609 */
[----:B------:R-:W-:Y:S01]  /*c240*/  ISETP.GT.AND P1, PT, R3, 0x188, P1 ;  /* 0x000001880300780c */ /* 0x000fe20000f24270 */
[----:B------:R0:W-:Y:S10]  /*c250*/  @P4 STG.E.U16 desc[UR36][R20.64], R52 ;  /* 0x0000003414004986 */ /* 0x0001f4000c101524 */
[----:B------:R0:W-:Y:S04]  /*c260*/  @P3 STG.E.U16 desc[UR36][R4.64], R53 ;  /* 0x0000003504003986 */ /* 0x0001e8000c101524 */
[----:B------:R0:W-:Y:S04]  /*c270*/  @P2 STG.E.U16 desc[UR36][R24.64], R54 ;  /* 0x0000003618002986 */ /* 0x0001e8000c101524 */
[----:B------:R0:W-:Y:S02]  /*c280*/  @P1 STG.E.U16 desc[UR36][R8.64], R55 ;  /* 0x0000003708001986 */ /* 0x0001e4000c101524 */
.L_x_251:
[----:B------:R-:W-:Y:S05]  /*c290*/  BSYNC B0 ;  /* 0x0000000000007941 */ /* 0x000fea0003800000 */
.L_x_29:
[----:B------:R-:W-:Y:S01]  /*c2a0*/  ULDC UR4, c[0x0][0xc] ;  /* 0x0000030000047ab9 */ /* 0x000fe20000000800 */
[----:B------:R-:W-:Y:S01]  /*c2b0*/  ULDC UR5, c[0x0][0x10] ;  /* 0x0000040000057ab9 */ /* 0x000fe20000000800 */
[----:B------:R-:W4:Y:S01]  /*c2c0*/  LDC R3, c[0x0][0x14] ;  /* 0x00000500ff037b82 */ /* 0x000f220000000800 */
[----:B------:R-:W-:Y:S01]  /*c2d0*/  UIMAD.WIDE.U32 UR4, UR4, UR5, URZ ;  /* 0x00000005040472a5 */ /* 0x000fe2000f8e003f */
[----:B------:R-:W-:Y:S02]  /*c2e0*/  IMAD.MOV.U32 R156, RZ, RZ, -0x1 ;  /* 0xffffffffff9c7424 */ /* 0x000fe400078e00ff */
[----:B------:R-:W-:-:S03]  /*c2f0*/  IMAD.MOV.U32 R23, RZ, RZ, -0x1 ;  /* 0xffffffffff177424 */ /* 0x000fc600078e00ff */
[----:B----4-:R-:W-:-:S04]  /*c300*/  IMAD.WIDE.U32 R16, R3, UR4, R16 ;  /* 0x0000000403107c25 */ /* 0x010fc8000f8e0010 */
[----:B------:R-:W-:Y:S01]  /*c310*/  IMAD R3, R3, UR5, RZ ;  /* 0x0000000503037c24 */ /* 0x000fe2000f8e02ff */
[----:B------:R-:W-:Y:S02]  /*c320*/  ULDC.64 UR4, c[0x0][0x650] ;  /* 0x0001940000047ab9 */ /* 0x000fe40000000a00 */
[----:B------:R-:W-:Y:S01]  /*c330*/  ISETP.GE.U32.AND P0, PT, R16, UR4, PT ;  /* 0x0000000410007c0c */ /* 0x000fe2000bf06070 */
[--C-:B------:R-:W-:Y:S01]  /*c340*/  IMAD.IADD R17, R17, 0x1, R3.reuse ;  /* 0x0000000111117824 */ /* 0x100fe200078e0203 */
[----:B------:R-:W-:-:S04]  /*c350*/  PRMT R3, RZ, 0x7610, R3 ;  /* 0x00007610ff037816 */ /* 0x000fc80000000003 */
[----:B------:R-:W-:-:S13]  /*c360*/  ISETP.GE.U32.AND.EX P0, PT, R17, UR5, PT, P0 ;  /* 0x0000000511007c0c */ /* 0x000fda000bf06100 */
[----:B------:R-:W-:Y:S05]  /*c370*/  @P0 BRA `(.L_x_252) ;  /* 0x0000000400640947 */ /* 0x000fea0003800000 */
[----:B0-----:R-:W0:Y:S01]  /*c380*/  S2R R12, SR_CTAID.X ;  /* 0x00000000000c7919 */ /* 0x001e220000002500 */
[----:B--2---:R-:W2:Y:S01]  /*c390*/  LDC.64 R10, c[0x0][0x628] ;  /* 0x00018a00ff0a7b82 */ /* 0x004ea20000000a00 */
[----:B------:R-:W-:Y:S01]  /*c3a0*/  ULDC UR4, c[0x0][0x150] ;  /* 0x0000540000047ab9 */ /* 0x000fe20000000800 */
[----:B------:R-:W-:Y:S01]  /*c3b0*/  IMAD.MOV.U32 R8, RZ, RZ, R16 ;  /* 0x000000ffff087224 */ /* 0x000fe200078e0010 */
[----:B------:R-:W4:Y:S01]  /*c3c0*/  S2R R24, SR_CTAID.Y ;  /* 0x0000000000187919 */ /* 0x000f220000002600 */
[----:B------:R-:W-:-:S04]  /*c3d0*/  IMAD.MOV.U32 R9, RZ, RZ, R17 ;  /* 0x000000ffff097224 */ /* 0x000fc800078e0011 */
[----:B------:R-:W1:Y:S08]  /*c3e0*/  LDC R21, c[0x0][0x144] ;  /* 0x00005100ff157b82 */ /* 0x000e700000000800 */
[----:B------:R-:W1:Y:S08]  /*c3f0*/  LDC R0, c[0x0][0x630] ;  /* 0x00018c00ff007b82 */ /* 0x000e700000000800 */
[----:B------:R-:W1:Y:S01]  /*c400*/  LDC.64 R14, c[0x0][0x620] ;  /* 0x00018800ff0e7b82 */ /* 0x000e620000000a00 */
[----:B--2---:R-:W-:-:S04]  /*c410*/  ISETP.NE.U32.AND P0, PT, R10, RZ, PT ;  /* 0x000000ff0a00720c */ /* 0x004fc80003f05070 */
[----:B------:R-:W-:Y:S02]  /*c420*/  ISETP.NE.AND.EX P0, PT, R11, RZ, PT, P0 ;  /* 0x000000ff0b00720c */ /* 0x000fe40003f05300 */
[----:B0-----:R-:W-:-:S05]  /*c430*/  I2FP.F32.U32 R3, R12 ;  /* 0x0000000c00037245 */ /* 0x001fca0000201000 */
[----:B------:R-:W-:-:S04]  /*c440*/  FMUL R3, R3, UR4 ;  /* 0x0000000403037c20 */ /* 0x000fc80008400000 */
[----:B-----5:R0:W2:Y:S02]  /*c450*/  F2I.U32.TRUNC.NTZ R20, R3 ;  /* 0x0000000300147305 */ /* 0x0200a4000020f000 */
[----:B----4-:R-:W-:Y:S05]  /*c460*/  @!P0 BRA `(.L_x_253) ;  /* 0x0000000000288947 */ /* 0x010fea0003800000 */
[----:B0-----:R-:W0:Y:S02]  /*c470*/  LDC R3, c[0x0][0x634] ;  /* 0x00018d00ff037b82 */ /* 0x001e240000000800 */
[----:B0-----:R-:W-:-:S05]  /*c480*/  IADD3 R3, P0, R16, R3, RZ ;  /* 0x0000000310037210 */ /* 0x001fca0007f1e0ff */
[----:B------:R-:W-:-:S04]  /*c490*/  IMAD.X R13, RZ, RZ, R17, P0 ;  /* 0x000000ffff0d7224 */ /* 0x000fc800000e0611 */
[----:B---3--:R-:W-:-:S04]  /*c4a0*/  IMAD.WIDE.U32 R4, R13, R10, RZ ;  /* 0x0000000a0d047225 */ /* 0x008fc800078e00ff */
[----:B-1----:R-:W-:-:S04]  /*c4b0*/  IMAD.WIDE.U32 R6, P0, R3, R11, R4 ;  /* 0x0000000b03067225 */ /* 0x002fc80007800004 */
[----:B------:R-:W-:-:S04]  /*c4c0*/  IMAD.WIDE.U32 R4, R3, R10, RZ ;  /* 0x0000000a03047225 */ /* 0x000fc800078e00ff */
[----:B------:R-:W-:Y:S01]  /*c4d0*/  IMAD.X R9, RZ, RZ, RZ, P0 ;  /* 0x000000ffff097224 */ /* 0x000fe200000e06ff */
[----:B------:R-:W-:Y:S01]  /*c4e0*/  IADD3 RZ, P0, R5, R6, RZ ;  /* 0x0000000605ff7210 */ /* 0x000fe20007f1e0ff */
[----:B------:R-:W-:-:S04]  /*c4f0*/  IMAD.MOV.U32 R8, RZ, RZ, R7 ;  /* 0x000000ffff087224 */ /* 0x000fc800078e0007 */
[----:B------:R-:W-:-:S08]  /*c500*/  IMAD.WIDE.U32.X R8, R13, R11, R8, P0 ;  /* 0x0000000b0d087225 */ /* 0x000fd000000e0408 */
.L_x_253:
[----:B------:R-:W4:Y:S01]  /*c510*/  LDC.64 R28, c[0x0][0x640] ;  /* 0x00019000ff1c7b82 */ /* 0x000f220000000a00 */
[-CC-:B-1----:R-:W-:Y:S01]  /*c520*/  SHF.R.U64 R23, R8, R0.reuse, R9.reuse ;  /* 0x0000000008177219 */ /* 0x182fe20000001209 */
[----:B--2---:R-:W-:Y:S01]  /*c530*/  IMAD.MOV R20, RZ, RZ, -R20 ;  /* 0x000000ffff147224 */ /* 0x004fe200078e0a14 */
[----:B------:R-:W-:Y:S01]  /*c540*/  SHF.R.U32.HI R0, RZ, R0, R9 ;  /* 0x00000000ff007219 */ /* 0x000fe20000011609 */
[----:B------:R-:W-:Y:S01]  /*c550*/  ULDC UR4, c[0x0][0x154] ;  /* 0x0000550000047ab9 */ /* 0x000fe20000000800 */
[----:B0-----:R-:W-:Y:S01]  /*c560*/  IADD3 R3, P0, RZ, -R23, RZ ;  /* 0x80000017ff037210 */ /* 0x001fe20007f1e0ff */
[----:B------:R-:W-:Y:S02]  /*c570*/  IMAD R21, R21, R20, R12 ;  /* 0x0000001415157224 */ /* 0x000fe400078e020c */
[----:B------:R-:W0:Y:S01]  /*c580*/  LDC R6, c[0x0][0x618] ;  /* 0x00018600ff067b82 */ /* 0x000e220000000800 */
[----:B------:R-:W-:Y:S02]  /*c590*/  IMAD.MOV.U32 R7, RZ, RZ, 0x1 ;  /* 0x00000001ff077424 */ /* 0x000fe400078e00ff */
[----:B---3--:R-:W-:-:S04]  /*c5a0*/  IMAD.X R5, RZ, RZ, ~R0, P0 ;  /* 0x000000ffff057224 */ /* 0x008fc800000e0e00 */
[-C--:B------:R-:W-:Y:S01]  /*c5b0*/  IMAD R0, R5, R14.reuse, RZ ;  /* 0x0000000e05007224 */ /* 0x080fe200078e02ff */
[----:B------:R-:W1:Y:S01]  /*c5c0*/  LDC R8, c[0x0][0x608] ;  /* 0x00018200ff087b82 */ /* 0x000e620000000800 */
[----:B------:R-:W-:-:S04]  /*c5d0*/  IMAD.WIDE.U32 R4, R3, R14, R16 ;  /* 0x0000000e03047225 */ /* 0x000fc800078e0010 */
[----:B------:R-:W-:Y:S01]  /*c5e0*/  IMAD R3, R3, R15, R0 ;  /* 0x0000000f03037224 */ /* 0x000fe200078e0200 */
[----:B------:R-:W-:Y:S02]  /*c5f0*/  I2FP.F32.U32 R0, R24 ;  /* 0x0000001800007245 */ /* 0x000fe40000201000 */
[----:B------:R-:W2:Y:S01]  /*c600*/  LDC R26, c[0x0][0x658] ;  /* 0x00019600ff1a7b82 */ /* 0x000ea20000000800 */
[----:B------:R-:W-:Y:S01]  /*c610*/  IMAD.IADD R3, R5, 0x1, R3 ;  /* 0x0000000105037824 */ /* 0x000fe200078e0203 */
[----:B----4-:R-:W-:Y:S01]  /*c620*/  ISETP.NE.U32.AND P0, PT, R28, RZ, PT ;  /* 0x000000ff1c00720c */ /* 0x010fe20003f05070 */
[----:B------:R-:W-:Y:S01]  /*c630*/  FMUL R0, R0, UR4 ;  /* 0x0000000400007c20 */ /* 0x000fe20008400000 */
[----:B------:R-:W-:Y:S02]  /*c640*/  IMAD.MOV.U32 R5, RZ, RZ, -0x1 ;  /* 0xffffffffff057424 */ /* 0x000fe400078e00ff */
[----:B------:R-:W-:Y:S01]  /*c650*/  ISETP.NE.AND.EX P0, PT, R29, RZ, PT, P0 ;  /* 0x000000ff1d00720c */ /* 0x000fe20003f05300 */
[----:B------:R3:W4:Y:S01]  /*c660*/  F2I.U32.TRUNC.NTZ R13, R0 ;  /* 0x00000000000d7305 */ /* 0x000722000020f000 */
[----:B------:R-:W3:Y:S01]  /*c670*/  LDC R15, c[0x0][0x148] ;  /* 0x00005200ff0f7b82 */ /* 0x000ee20000000800 */
[----:B0-----:R-:W-:-:S02]  /*c680*/  SHF.R.U64 R12, R4, R6, R3 ;  /* 0x00000006040c7219 */ /* 0x001fc40000001203 */
[----:B------:R-:W-:-:S05]  /*c690*/  SHF.R.U32.HI R3, RZ, R6, R3 ;  /* 0x00000006ff037219 */ /* 0x000fca0000011603 */
[----:B------:R-:W0:Y:S01]  /*c6a0*/  LDC R20, c[0x0][0x600] ;  /* 0x00018000ff147b82 */ /* 0x000e220000000800 */
[-CC-:B-1----:R-:W-:Y:S02]  /*c6b0*/  SHF.R.U64 R10, R12, R8.reuse, R3.reuse ;  /* 0x000000080c0a7219 */ /* 0x182fe40000001203 */
[----:B------:R-:W-:-:S05]  /*c6c0*/  SHF.R.U32.HI R3, RZ, R8, R3 ;  /* 0x00000008ff037219 */ /* 0x000fca0000011603 */
[----:B------:R-:W1:Y:S01]  /*c6d0*/  LDC R27, c[0x0][0x648] ;  /* 0x00019200ff1b7b82 */ /* 0x000e620000000800 */
[-C--:B--2---:R-:W-:Y:S02]  /*c6e0*/  SHF.L.U32 R4, R5, R26.reuse, RZ ;  /* 0x0000001a05047219 */ /* 0x084fe400000006ff */
[-CC-:B------:R-:W-:Y:S02]  /*c6f0*/  SHF.R.U64 R14, R10, R26.reuse, R3.reuse ;  /* 0x0000001a0a0e7219 */ /* 0x180fe40000001203 */
[----:B------:R-:W-:Y:S02]  /*c700*/  SHF.R.U32.HI R5, RZ, R26, R3 ;  /* 0x0000001aff057219 */ /* 0x000fe40000011603 */
[----:B------:R-:W-:Y:S01]  /*c710*/  LOP3.LUT R25, RZ, R4, RZ, 0x33, !PT ;  /* 0x00000004ff197212 */ /* 0x000fe200078e33ff */
[----:B------:R-:W2:Y:S01]  /*c720*/  LDC R30, c[0x0][0x638] ;  /* 0x00018e00ff1e7b82 */ /* 0x000ea20000000800 */
[----:B------:R-:W-:Y:S01]  /*c730*/  SHF.L.U32 R26, R7, R26, RZ ;  /* 0x0000001a071a7219 */ /* 0x000fe200000006ff */
[----:B------:R-:W-:-:S06]  /*c740*/  IMAD.MOV.U32 R4, RZ, RZ, R14 ;  /* 0x000000ffff047224 */ /* 0x000fcc00078e000e */
[----:B------:R-:W0:Y:S01]  /*c750*/  LDC R31, c[0x0][0x610] ;  /* 0x00018400ff1f7b82 */ /* 0x000e220000000800 */
[----:B----4-:R-:W-:Y:S05]  /*c760*/  @!P0 BRA `(.L_x_254) ;  /* 0x0000000000288947 */ /* 0x010fea0003800000 */
[----:B------:R-:W4:Y:S02]  /*c770*/  LDC R3, c[0x0][0x64c] ;  /* 0x00019300ff037b82 */ /* 0x000f240000000800 */
[----:B----4-:R-:W-:-:S05]  /*c780*/  IADD3 R3, P0, R14, R3, RZ ;  /* 0x000000030e037210 */ /* 0x010fca0007f1e0ff */
        /* <DEDUP_REMOVED lines=8> */
.L_x_254:
[----:B------:R-:W-:Y:S01]  /*c810*/  ISETP.NE.AND P0, PT, R2, 0x1, PT ;  /* 0x000000010200780c */ /* 0x000fe20003f05270 */
[----:B0-----:R-:W-:Y:S01]  /*c820*/  VIADD R7, R20, 0xffffffff ;  /* 0xffffffff14077836 */ /* 0x001fe20000000000 */
[----:B-1-3--:R-:W-:Y:S01]  /*c830*/  SHF.R.U64 R0, R4, R27, R5 ;  /* 0x0000001b04007219 */ /* 0x00afe20000001205 */
[----:B------:R-:W-:Y:S01]  /*c840*/  IMAD.MOV R13, RZ, RZ, -R13 ;  /* 0x000000ffff0d7224 */ /* 0x000fe200078e0a0d */
[----:B------:R-:W-:Y:S01]  /*c850*/  LOP3.LUT R5, R10, R25, RZ, 0xc0, !PT ;  /* 0x000000190a057212 */ /* 0x000fe200078ec0ff */
[----:B------:R-:W-:Y:S01]  /*c860*/  IMAD.MOV.U32 R4, RZ, RZ, 0x1 ;  /* 0x00000001ff047424 */ /* 0x000fe200078e00ff */
[----:B------:R-:W-:Y:S01]  /*c870*/  LOP3.LUT R12, R12, R7, RZ, 0xc0, !PT ;  /* 0x000000070c0c7212 */ /* 0x000fe200078ec0ff */
[----:B------:R-:W-:Y:S02]  /*c880*/  IMAD.MOV R3, RZ, RZ, -R0 ;  /* 0x000000ffff037224 */ /* 0x000fe400078e0a00 */
[----:B------:R-:W-:Y:S02]  /*c890*/  IMAD R0, R26, R0, R5 ;  /* 0x000000001a007224 */ /* 0x000fe400078e0205 */
[----:B--2---:R-:W-:-:S02]  /*c8a0*/  IMAD R3, R3, R30, R14 ;  /* 0x0000001e03037224 */ /* 0x004fc400078e020e */
[----:B------:R-:W-:Y:S02]  /*c8b0*/  @P0 IMAD R21, R15, R13, R24 ;  /* 0x0000000d0f150224 */ /* 0x000fe400078e0218 */
[----:B------:R-:W-:Y:S01]  /*c8c0*/  IMAD R5, R3, R20, R12 ;  /* 0x0000001403057224 */ /* 0x000fe200078e020c */
[----:B------:R-:W-:Y:S01]  /*c8d0*/  PRMT R3, R4, 0x7610, R3 ;  /* 0x0000761004037816 */ /* 0x000fe20000000003 */
[----:B------:R-:W-:-:S05]  /*c8e0*/  IMAD R0, R0, R31, R21 ;  /* 0x0000001f00007224 */ /* 0x000fca00078e0215 */
[----:B------:R-:W-:Y:S02]  /*c8f0*/  SEL R156, R5, R0, !P0 ;  /* 0x00000000059c7207 */ /* 0x000fe40004000000 */
[----:B------:R-:W-:-:S07]  /*c900*/  SEL R0, R0, R5, !P0 ;  /* 0x0000000500007207 */ /* 0x000fce0004000000 */
.L_x_252:
[----:B------:R-:W-:Y:S01]  /*c910*/  LOP3.LUT P0, RZ, R3, 0xff, RZ, 0xc0, !PT ;  /* 0x000000ff03ff7812 */ /* 0x000fe2000780c0ff */
[----:B------:R-:W-:-:S12]  /*c920*/  IMAD.MOV.U32 R155, RZ, RZ, R0 ;  /* 0x000000ffff9b7224 */ /* 0x000fd800078e0000 */
[----:B------:R-:W-:Y:S05]  /*c930*/  @P0 BRA `(.L_x_255) ;  /* 0xffffff4400cc0947 */ /* 0x000fea000383ffff */
[----:B------:R-:W-:Y:S05]  /*c940*/  EXIT ;  /* 0x000000000000794d */ /* 0x000fea0003800000 */
.L_x_4:
[----:B0-----:R-:W-:Y:S01]  /*c950*/  ULDC.64 UR4, c[0x0][0x650] ;  /* 0x0001940000047ab9 */ /* 0x001fe20000000a00 */
        /* <DEDUP_REMOVED lines=25> */
.L_x_257:
[--C-:B------:R-:W-:Y:S01]  /*caf0*/  SHF.R.U64 R12, R10, R14, R11.reuse ;  /* 0x0000000e0a0c7219 */ /* 0x100fe2000000120b */
[----:B------:R-:W0:Y:S01]  /*cb00*/  LDC R22, c[0x0][0x618] ;  /* 0x00018600ff167b82 */ /* 0x000e220000000800 */
[----:B------:R-:W-:Y:S01]  /*cb10*/  I2FP.F32.U32 R6, R4 ;  /* 0x0000000400067245 */ /* 0x000fe20000201000 */
[----:B------:R-:W-:Y:S01]  /*cb20*/  ULDC UR4, c[0x0][0x150] ;  /* 0x0000540000047ab9 */ /* 0x000fe20000000800 */
[----:B------:R-:W-:Y:S02]  /*cb30*/  SHF.R.U32.HI R5, RZ, R14, R11 ;  /* 0x0000000eff057219 */ /* 0x000fe4000001160b */
[----:B------:R-:W-:Y:S01]  /*cb40*/  IADD3 R9, P0, RZ, -R12, RZ ;  /* 0x8000000cff097210 */ /* 0x000fe20007f1e0ff */
[----:B------:R-:W-:Y:S01]  /*cb50*/  FMUL R11, R6, UR4 ;  /* 0x00000004060b7c20 */ /* 0x000fe20008400000 */
[----:B------:R-:W-:Y:S01]  /*cb60*/  ULDC UR4, c[0x0][0x154] ;  /* 0x0000550000047ab9 */ /* 0x000fe20000000800 */
[----:B------:R-:W1:Y:S02]  /*cb70*/  LDC.64 R24, c[0x0][0x640] ;  /* 0x00019000ff187b82 */ /* 0x000e640000000a00 */
[----:B------:R-:W-:-:S02]  /*cb80*/  IMAD.X R5, RZ, RZ, ~R5, P0 ;  /* 0x000000ffff057224 */ /* 0x000fc400000e0e05 */
[----:B------:R-:W2:Y:S01]  /*cb90*/  F2I.U32.TRUNC.NTZ R11, R11 ;  /* 0x0000000b000b7305 */ /* 0x000ea2000020f000 */
[----:B------:R-:W-:-:S03]  /*cba0*/  IMAD.WIDE.U32 R6, R9, R20, R16 ;  /* 0x0000001409067225 */ /* 0x000fc600078e0010 */
[----:B------:R-:W3:Y:S01]  /*cbb0*/  LDC R13, c[0x0][0x144] ;  /* 0x00005100ff0d7b82 */ /* 0x000ee20000000800 */
[----:B------:R-:W-:-:S04]  /*cbc0*/  IMAD R8, R5, R20, RZ ;  /* 0x0000001405087224 */ /* 0x000fc800078e02ff */
[----:B------:R-:W-:Y:S02]  /*cbd0*/  IMAD R5, R9, R21, R8 ;  /* 0x0000001509057224 */ /* 0x000fe400078e0208 */
[----:B------:R-:W-:Y:S01]  /*cbe0*/  IMAD.MOV.U32 R8, RZ, RZ, -0x1 ;  /* 0xffffffffff087424 */ /* 0x000fe200078e00ff */
[----:B------:R-:W4:Y:S01]  /*cbf0*/  LDC R14, c[0x0][0x608] ;  /* 0x00018200ff0e7b82 */ /* 0x000f220000000800 */
[----:B------:R-:W-:Y:S01]  /*cc00*/  IMAD.IADD R5, R7, 0x1, R5 ;  /* 0x0000000107057824 */ /* 0x000fe200078e0205 */
[----:B------:R-:W-:-:S04]  /*cc10*/  I2FP.F32.U32 R7, R3 ;  /* 0x0000000300077245 */ /* 0x000fc80000201000 */
[-C--:B0-----:R-:W-:Y:S01]  /*cc20*/  SHF.R.U64 R10, R6, R22.reuse, R5 ;  /* 0x00000016060a7219 */ /* 0x081fe20000001205 */
[----:B--2---:R-:W-:Y:S01]  /*cc30*/  IMAD.MOV R6, RZ, RZ, -R11 ;  /* 0x000000ffff067224 */ /* 0x004fe200078e0a0b */
[----:B------:R-:W0:Y:S01]  /*cc40*/  LDC R9, c[0x0][0x658] ;  /* 0x00019600ff097b82 */ /* 0x000e220000000800 */
[----:B-1----:R-:W-:Y:S01]  /*cc50*/  ISETP.NE.U32.AND P0, PT, R24, RZ, PT ;  /* 0x000000ff1800720c */ /* 0x002fe20003f05070 */
[----:B------:R-:W-:Y:S01]  /*cc60*/  FMUL R7, R7, UR4 ;  /* 0x0000000407077c20 */ /* 0x000fe20008400000 */
[----:B------:R-:W-:Y:S02]  /*cc70*/  SHF.R.U32.HI R5, RZ, R22, R5 ;  /* 0x00000016ff057219 */ /* 0x000fe40000011605 */
[----:B------:R-:W-:-:S03]  /*cc80*/  ISETP.NE.AND.EX P0, PT, R25, RZ, PT, P0 ;  /* 0x000000ff1900720c */ /* 0x000fc60003f05300 */
[----:B------:R-:W1:Y:S01]  /*cc90*/  LDC R20, c[0x0][0x148] ;  /* 0x00005200ff147b82 */ /* 0x000e620000000800 */
[----:B---3--:R-:W-:Y:S02]  /*cca0*/  IMAD R23, R13, R6, R4 ;  /* 0x000000060d177224 */ /* 0x008fe400078e0204 */
[----:B------:R-:W-:-:S05]  /*ccb0*/  IMAD.MOV.U32 R6, RZ, RZ, 0x1 ;  /* 0x00000001ff067424 */ /* 0x000fca00078e00ff */
[----:B------:R-:W2:Y:S01]  /*ccc0*/  LDC R21, c[0x0][0x600] ;  /* 0x00018000ff157b82 */ /* 0x000ea20000000800 */
[-CC-:B----4-:R-:W-:Y:S02]  /*ccd0*/  SHF.R.U64 R13, R10, R14.reuse, R5.reuse ;  /* 0x0000000e0a0d7219 */ /* 0x190fe40000001205 */
[----:B------:R-:W-:Y:S02]  /*cce0*/  SHF.R.U32.HI R4, RZ, R14, R5 ;  /* 0x0000000eff047219 */ /* 0x000fe40000011605 */
[----:B------:R3:W4:Y:S03]  /*ccf0*/  F2I.U32.TRUNC.NTZ R14, R7 ;  /* 0x00000007000e7305 */ /* 0x000726000020f000 */
[----:B------:R-:W1:Y:S01]  /*cd00*/  LDC R26, c[0x0][0x648] ;  /* 0x00019200ff1a7b82 */ /* 0x000e620000000800 */
[-C--:B0-----:R-:W-:Y:S02]  /*cd10*/  SHF.R.U64 R15, R13, R9.reuse, R4 ;  /* 0x000000090d0f7219 */ /* 0x081fe40000001204 */
[----:B------:R-:W-:-:S02]  /*cd20*/  SHF.L.U32 R8, R8, R9, RZ ;  /* 0x0000000908087219 */ /* 0x000fc400000006ff */
[-C--:B------:R-:W-:Y:S01]  /*cd30*/  SHF.R.U32.HI R5, RZ, R9.reuse, R4 ;  /* 0x00000009ff057219 */ /* 0x080fe20000011604 */
[----:B------:R-:W-:Y:S01]  /*cd40*/  IMAD.MOV.U32 R4, RZ, RZ, R15 ;  /* 0x000000ffff047224 */ /* 0x000fe200078e000f */
[----:B------:R-:W-:Y:S01]  /*cd50*/  SHF.L.U32 R22, R6, R9, RZ ;  /* 0x0000000906167219 */ /* 0x000fe200000006ff */
[----:B------:R-:W0:Y:S01]  /*cd60*/  LDC R27, c[0x0][0x638] ;  /* 0x00018e00ff1b7b82 */ /* 0x000e220000000800 */
[----:B------:R-:W-:-:S07]  /*cd70*/  LOP3.LUT R28, RZ, R8, RZ, 0x33, !PT ;  /* 0x00000008ff1c7212 */ /* 0x000fce00078e33ff */
        /* <DEDUP_REMOVED lines=12> */
.L_x_258:
[----:B------:R-:W-:Y:S01]  /*ce40*/  ISETP.NE.AND P0, PT, R2, 0x1, PT ;  /* 0x000000010200780c */ /* 0x000fe20003f05270 */
[----:B--2---:R-:W-:Y:S01]  /*ce50*/  VIADD R7, R21, 0xffffffff ;  /* 0xffffffff15077836 */ /* 0x004fe20000000000 */
[----:B-1----:R-:W-:Y:S01]  /*ce60*/  SHF.R.U64 R5, R4, R26, R5 ;  /* 0x0000001a04057219 */ /* 0x002fe20000001205 */
[----:B------:R-:W-:Y:S01]  /*ce70*/  IMAD.MOV R14, RZ, RZ, -R14 ;  /* 0x000000ffff0e7224 */ /* 0x000fe200078e0a0e */
[----:B------:R-:W-:Y:S01]  /*ce80*/  LOP3.LUT R4, R13, R28, RZ, 0xc0, !PT ;  /* 0x0000001c0d047212 */ /* 0x000fe200078ec0ff */
[----:B------:R-:W-:Y:S01]  /*ce90*/  IMAD.MOV.U32 R8, RZ, RZ, R12 ;  /* 0x000000ffff087224 */ /* 0x000fe200078e000c */
[----:B------:R-:W-:Y:S01]  /*cea0*/  LOP3.LUT R10, R10, R7, RZ, 0xc0, !PT ;  /* 0x000000070a0a7212 */ /* 0x000fe200078ec0ff */
[----:B------:R-:W-:Y:S02]  /*ceb0*/  IMAD.MOV R6, RZ, RZ, -R5 ;  /* 0x000000ffff067224 */ /* 0x000fe400078e0a05 */
[----:B------:R-:W-:-:S04]  /*cec0*/  IMAD R4, R22, R5, R4 ;  /* 0x0000000516047224 */ /* 0x000fc800078e0204 */
[----:B------:R-:W-:Y:S02]  /*ced0*/  @P0 IMAD R23, R20, R14, R3 ;  /* 0x0000000e14170224 */ /* 0x000fe400078e0203 */
[----:B0-----:R-:W-:Y:S02]  /*cee0*/  IMAD R3, R6, R27, R15 ;  /* 0x0000001b06037224 */ /* 0x001fe400078e020f */
[----:B------:R-:W-:Y:S02]  /*cef0*/  IMAD R7, R4, R29, R23 ;  /* 0x0000001d04077224 */ /* 0x000fe400078e0217 */
[----:B------:R-:W-:Y:S02]  /*cf00*/  IMAD R4, R3, R21, R10 ;  /* 0x0000001503047224 */ /* 0x000fe400078e020a */
[----:B------:R-:W-:-:S03]  /*cf10*/  IMAD.MOV.U32 R6, RZ, RZ, 0x1 ;  /* 0x00000001ff067424 */ /* 0x000fc600078e00ff */
[----:B------:R-:W-:Y:S02]  /*cf20*/  SEL R9, R4, R7, !P0 ;  /* 0x0000000704097207 */ /* 0x000fe40004000000 */
[----:B------:R-:W-:-:S07]  /*cf30*/  SEL R7, R7, R4, !P0 ;  /* 0x0000000407077207 */ /* 0x000fce0004000000 */
.L_x_256:
[----:B------:R-:W-:-:S08]  /*cf40*/  NOP ;  /* 0x0000000000007918 */ /* 0x000fd00000000000 */
[----:B------:R-:W0:-:S00]  /*cf50*/  USETMAXREG.DEALLOC.CTAPOOL 0x28 ;  /* 0x00000028000079c8 */ /* 0x000e0000080e0500 */
[----:B0-----:R-:W-:-:S13]  /*cf60*/  ISETP.NE.AND P0, PT, R0, RZ, PT ;  /* 0x000000ff0000720c */ /* 0x001fda0003f05270 */
[----:B------:R-:W-:Y:S05]  /*cf70*/  @P0 EXIT ;  /* 0x000000000000094d */ /* 0x000fea0003800000 */
[----:B------:R-:W-:Y:S01]  /*cf80*/  LOP3.LUT P0, RZ, R6, 0xff, RZ, 0xc0, !PT ;  /* 0x000000ff06ff7812 */ /* 0x000fe2000780c0ff */
[----:B------:R-:W-:Y:S02]  /*cf90*/  IMAD.MOV.U32 R0, RZ, RZ, 0x1 ;  /* 0x00000001ff007424 */ /* 0x000fe400078e00ff */
[----:B------:R-:W-:-:S10]  /*cfa0*/  IMAD.MOV.U32 R12, RZ, RZ, RZ ;  /* 0x000000ffff0c7224 */ /* 0x000fd400078e00ff */
[----:B------:R-:W-:Y:S05]  /*cfb0*/  @!P0 BRA `(.L_x_259) ;  /* 0x0000000c00308947 */ /* 0x000fea0003800000 */
[----:B------:R-:W0:Y:S01]  /*cfc0*/  LDC R0, c[0x0][0x28c] ;  /* 0x0000a300ff007b82 */ /* 0x000e220000000800 */
[----:B------:R-:W-:Y:S01]  /*cfd0*/  ULDC UR5, c[0x0][0x600] ;  /* 0x0001800000057ab9 */ /* 0x000fe20000000800 */
[----:B------:R-:W-:Y:S01]  /*cfe0*/  ULDC UR4, c[0x0][0xc] ;  /* 0x0000030000047ab9 */ /* 0x000fe20000000800 */
[----:B------:R-:W-:Y:S01]  /*cff0*/  UIADD3 UR16, UR5, -0x1, URZ ;  /* 0xffffffff05107890 */ /* 0x000fe2000fffe03f */
[C---:B------:R-:W-:Y:S01]  /*d000*/  LOP3.LUT P2, RZ, R18.reuse, 0x7f, RZ, 0xc0, !PT ;  /* 0x0000007f12ff7812 */ /* 0x040fe2000784c0ff */
[----:B------:R-:W-:Y:S01]  /*d010*/  ULDC UR6, c[0x0][0x658] ;  /* 0x0001960000067ab9 */ /* 0x000fe20000000800 */
[----:B------:R-:W-:Y:S01]  /*d020*/  ULDC UR5, c[0x0][0x10] ;  /* 0x0000040000057ab9 */ /* 0x000fe20000000800 */
[----:B------:R-:W-:Y:S01]  /*d030*/  UMOV UR7, 0xffffffff ;  /* 0xffffffff00077882 */ /* 0x000fe20000000000 */
[----:B------:R-:W-:Y:S01]  /*d040*/  UMOV UR8, 0x1 ;  /* 0x0000000100087882 */ /* 0x000fe20000000000 */
[----:B------:R-:W-:Y:S01]  /*d050*/  UIMAD.WIDE.U32 UR4, UR4, UR5, URZ ;  /* 0x00000005040472a5 */ /* 0x000fe2000f8e003f */
[----:B------:R-:W-:Y:S01]  /*d060*/  LOP3.LUT P0, RZ, R18, 0x1f, RZ, 0xc0, !PT ;  /* 0x0000001f12ff7812 */ /* 0x000fe2000780c0ff */
[----:B------:R-:W-:Y:S01]  /*d070*/  USHF.L.U32 UR7, UR7, UR6, URZ ;  /* 0x0000000607077299 */ /* 0x000fe2000800063f */
[----:B------:R-:W-:Y:S01]  /*d080*/  BSSY B0, `(.L_x_259) ;  /* 0x00000bf000007945 */ /* 0x000fe20003800000 */
[----:B------:R-:W-:Y:S01]  /*d090*/  USHF.L.U32 UR18, UR8, UR6, URZ ;  /* 0x0000000608127299 */ /* 0x000fe2000800063f */
[----:B------:R-:W-:Y:S01]  /*d0a0*/  IMAD.MOV.U32 R13, RZ, RZ, 0x1 ;  /* 0x00000001ff0d7424 */ /* 0x000fe200078e00ff */
[----:B------:R-:W-:Y:S01]  /*d0b0*/  LOP3.LUT R11, R19, 0x2, RZ, 0xfc, !PT ;  /* 0x00000002130b7812 */ /* 0x000fe200078efcff */
[----:B------:R-:W-:Y:S01]  /*d0c0*/  ULDC UR6, c[0x0][0x14] ;  /* 0x0000050000067ab9 */ /* 0x000fe20000000800 */
[----:B------:R-:W-:Y:S01]  /*d0d0*/  PLOP3.LUT P0, PT, P0, P2, PT, 0x8a, 0x0 ;  /* 0x000000000000781c */ /* 0x000fe20000705172 */
[----:B------:R-:W-:Y:S01]  /*d0e0*/  UIMAD.WIDE.U32 UR20, UR4, UR6, URZ ;  /* 0x00000006041472a5 */ /* 0x000fe2000f8e003f */
[----:B------:R-:W-:Y:S01]  /*d0f0*/  IMAD.MOV.U32 R12, RZ, RZ, RZ ;  /* 0x000000ffff0c7224 */ /* 0x000fe200078e00ff */
[----:B------:R-:W-:-:S02]  /*d100*/  UIMAD UR13, UR5, UR6, URZ ;  /* 0x00000006050d72a4 */ /* 0x000fc4000f8e023f */
[----:B------:R-:W-:Y:S01]  /*d110*/  ULOP3.LUT UR17, URZ, UR7, URZ, 0x33, !UPT ;  /* 0x000000073f117292 */ /* 0x000fe2000f8e333f */
[----:B0-----:R-:W-:Y:S01]  /*d120*/  VIADD R0, R0, 0xf ;  /* 0x0000000f00007836 */ /* 0x001fe20000000000 */
[----:B------:R-:W-:Y:S01]  /*d130*/  UIADD3 UR13, UR21, UR13, URZ ;  /* 0x0000000d150d7290 */ /* 0x000fe2000fffe03f */
[----:B------:R-:W-:-:S03]  /*d140*/  ULDC.64 UR22, c[0x0][0x198] ;  /* 0x0000660000167ab9 */ /* 0x000fc60000000a00 */
[----:B------:R-:W-:-:S04]  /*d150*/  SHF.R.S32.HI R3, RZ, 0x1f, R0 ;  /* 0x0000001fff037819 */ /* 0x000fc80000011400 */
[----:B------:R-:W-:Y:S01]  /*d160*/  LEA.HI R3, R3, R0, RZ, 0x4 ;  /* 0x0000000003037211 */ /* 0x000fe200078f20ff */
[----:B------:R-:W-:-:S03]  /*d170*/  IMAD.MOV.U32 R0, RZ, RZ, 0x1 ;  /* 0x00000001ff007424 */ /* 0x000fc600078e00ff */
[----:B------:R-:W-:-:S05]  /*d180*/  SHF.R.S32.HI R3, RZ, 0x4, R3 ;  /* 0x00000004ff037819 */ /* 0x000fca0000011403 */
[----:B------:R-:W-:-:S07]  /*d190*/  VIADD R10, R3, 0x1 ;  /* 0x00000001030a7836 */ /* 0x000fce0000000000 */
.L_x_271:
[----:B------:R-:W-:-:S03]  /*d1a0*/  UMOV UR4, 0xffffffff ;  /* 0xffffffff00047882 */ /* 0x000fc60000000000 */
[----:B------:R-:W-:Y:S05]  /*d1b0*/  BRA.DIV UR4, `(.L_x_260) ;  /* 0x0000001204bc7947 */ /* 0x000fea000b800000 */
[----:B------:R-:W-:-:S13]  /*d1c0*/  ELECT P6, URZ, PT ;  /* 0x00000000003f782f */ /* 0x000fda00038c0000 */
.L_x_290:
[----:B------:R-:W0:Y:S01]  /*d1d0*/  LDC R4, c[0x0][0x28c] ;  /* 0x0000a300ff047b82 */ /* 0x000e220000000800 */
[----:B------:R-:W-:Y:S01]  /*d1e0*/  BSSY B1, `(.L_x_261) ;  /* 0x0000037000017945 */ /* 0x000fe20003800000 */
[----:B0-----:R-:W-:-:S13]  /*d1f0*/  ISETP.LT.OR P6, PT, R4, 0x1, !P6 ;  /* 0x000000010400780c */ /* 0x001fda00077c1670 */
[----:B------:R-:W-:Y:S05]  /*d200*/  @P6 BRA `(.L_x_262) ;  /* 0x0000000000d06947 */ /* 0x000fea0003800000 */
[----:B------:R-:W-:Y:S02]  /*d210*/  IMAD.SHL.U32 R15, R9, 0x40, RZ ;  /* 0x00000040090f7824 */ /* 0x000fe400078e00ff */
[----:B------:R-:W-:Y:S02]  /*d220*/  IMAD.SHL.U32 R18, R7, 0x200, RZ ;  /* 0x0000020007127824 */ /* 0x000fe400078e00ff */
[----:B------:R-:W-:Y:S02]  /*d230*/  IMAD.MOV.U32 R20, RZ, RZ, RZ ;  /* 0x000000ffff147224 */ /* 0x000fe400078e00ff */
[----:B------:R-:W-:Y:S02]  /*d240*/  IMAD.MOV.U32 R4, RZ, RZ, R10 ;  /* 0x000000ffff047224 */ /* 0x000fe400078e000a */
[----:B------:R-:W-:Y:S02]  /*d250*/  IMAD.MOV.U32 R5, RZ, RZ, R0 ;  /* 0x000000ffff057224 */ /* 0x000fe400078e0000 */
[----:B------:R-:W-:-:S07]  /*d260*/  IMAD.MOV.U32 R6, RZ, RZ, R12 ;  /* 0x000000ffff067224 */ /* 0x000fce00078e000c */
.L_x_266:
[----:B------:R-:W0:Y:S01]  /*d270*/  S2R R14, SR_CgaCtaId ;  /* 0x00000000000e7919 */ /* 0x000e220000008800 */
[----:B------:R-:W-:Y:S01]  /*d280*/  MOV R7, 0x400 ;  /* 0x0000040000077802 */ /* 0x000fe20000000f00 */
[----:B------:R-:W1:Y:S03]  /*d290*/  @!P2 LDC R9, c[0x0][0x500] ;  /* 0x00014000ff09ab82 */ /* 0x000e660000000800 */
[----:B0-----:R-:W-:Y:S02]  /*d2a0*/  LEA R21, R14, R7, 0x18 ;  /* 0x000000070e157211 */ /* 0x001fe400078ec0ff */
[----:B------:R-:W-:-:S03]  /*d2b0*/  SHF.L.U32 R7, R5, 0x1f, RZ ;  /* 0x0000001f05077819 */ /* 0x000fc600000006ff */
[----:B------:R-:W-:-:S04]  /*d2c0*/  IMAD R14, R6, 0x8, R21 ;  /* 0x00000008060e7824 */ /* 0x000fc800078e0215 */
[----:B------:R-:W0:Y:S02]  /*d2d0*/  SYNCS.PHASECHK.TRANS64.TRYWAIT P1, [R14+URZ+0x60], R7 ;  /* 0x000060070e0075a7 */ /* 0x000e24000802017f */
[----:B01----:R-:W-:Y:S05]  /*d2e0*/  @!P1 BRA `(.L_x_263) ;  /* 0x0000001000909947 */ /* 0x003fea0003800000 */
.L_x_291:
[----:B0-----:R-:W-:Y:S01]  /*d2f0*/  PRMT R7, R11, 0x9910, RZ ;  /* 0x000099100b077816 */ /* 0x001fe200000000ff */
[----:B------:R0:W-:Y:S03]  /*d300*/  @!P2 SYNCS.ARRIVE.TRANS64 RZ, [R14+URZ], R9 ;  /* 0x000000090effa9a7 */ /* 0x0001e6000800003f */
[----:B------:R-:W-:-:S13]  /*d310*/  ISETP.NE.AND P1, PT, R7, 0x2, PT ;  /* 0x000000020700780c */ /* 0x000fda0003f25270 */
[----:B0-----:R-:W-:Y:S05]  /*d320*/  @P1 BRA `(.L_x_264) ;  /* 0x0000000000041947 */ /* 0x001fea0003800000 */
[----:B------:R-:W-:Y:S01]  /*d330*/  BPT.TRAP 0x1 ;  /* 0x000000040000795c */ /* 0x000fe20000300000 */
.L_x_264:
[----:B------:R-:W-:Y:S05]  /*d340*/  @P0 BRA `(.L_x_265) ;  /* 0x0000000000040947 */ /* 0x000fea0003800000 */
[----:B------:R-:W-:Y:S01]  /*d350*/  BPT.TRAP 0x1 ;  /* 0x000000040000795c */ /* 0x000fe20000300000 */
.L_x_265:
[--C-:B------:R-:W-:Y:S01]  /*d360*/  IMAD R7, R6, 0x4000, R21.reuse ;  /* 0x0000400006077824 */ /* 0x100fe200078e0215 */
[----:B------:R-:W-:Y:S01]  /*d370*/  R2UR UR9, R14 ;  /* 0x000000000e0972ca */ /* 0x000fe200000e0000 */
[----:B------:R-:W-:Y:S01]  /*d380*/  IMAD R21, R6, 0x800, R21 ;  /* 0x0000080006157824 */ /* 0x000fe200078e0215 */
[----:B------:R-:W-:Y:S01]  /*d390*/  UIADD3 UR4, UP0, UR22, 0xf0, URZ ;  /* 0x000000f016047890 */ /* 0x000fe2000ff1e03f */
[----:B------:R-:W-:Y:S01]  /*d3a0*/  VIADD R4, R4, 0xffffffff ;  /* 0xffffffff04047836 */ /* 0x000fe20000000000 */
[----:B------:R-:W-:Y:S01]  /*d3b0*/  R2UR UR5, R7 ;  /* 0x00000000070572ca */ /* 0x000fe200000e0000 */
[----:B------:R-:W-:Y:S01]  /*d3c0*/  UIADD3 UR24, UP1, UR22, 0x1f0, URZ ;  /* 0x000001f016187890 */ /* 0x000fe2000ff3e03f */
[----:B------:R-:W-:Y:S01]  /*d3d0*/  R2UR UR8, R21 ;  /* 0x00000000150872ca */ /* 0x000fe200000e0000 */
[----:B------:R-:W-:Y:S01]  /*d3e0*/  VIADD R6, R6, 0x1 ;  /* 0x0000000106067836 */ /* 0x000fe20000000000 */
[----:B------:R-:W-:Y:S01]  /*d3f0*/  R2UR UR11, R18 ;  /* 0x00000000120b72ca */ /* 0x000fe200000e0000 */
[----:B------:R-:W-:Y:S01]  /*d400*/  UIADD3.X UR25, URZ, UR23, URZ, UP1, !UPT ;  /* 0x000000173f197290 */ /* 0x000fe20008ffe43f */
[----:B------:R-:W-:Y:S01]  /*d410*/  R2UR UR10, R20 ;  /* 0x00000000140a72ca */ /* 0x000fe200000e0000 */
[----:B------:R-:W-:Y:S01]  /*d420*/  UMOV UR6, 0x0 ;  /* 0x0000000000067882 */ /* 0x000fe20000000000 */
[----:B------:R-:W-:Y:S01]  /*d430*/  R2UR UR12, R8 ;  /* 0x00000000080c72ca */ /* 0x000fe200000e0000 */
[----:B------:R-:W-:Y:S01]  /*d440*/  UMOV UR7, 0x10000000 ;  /* 0x1000000000077882 */ /* 0x000fe20000000000 */
[----:B------:R-:W-:Y:S01]  /*d450*/  R2UR UR19, R15 ;  /* 0x000000000f1372ca */ /* 0x000fe200000e0000 */
[----:B------:R-:W-:Y:S01]  /*d460*/  VIADD R20, R20, 0x10 ;  /* 0x0000001014147836 */ /* 0x000fe20000000000 */
[----:B------:R-:W-:Y:S01]  /*d470*/  ISETP.GT.AND P3, PT, R4, 0x1, PT ;  /* 0x000000010400780c */ /* 0x000fe20003f64270 */
[----:B------:R-:W-:Y:S01]  /*d480*/  UIADD3 UR14, UR5, 0x180, URZ ;  /* 0x00000180050e7890 */ /* 0x000fe2000fffe03f */
[----:B------:R-:W-:Y:S01]  /*d490*/  ISETP.NE.AND P1, PT, R6, 0xc, PT ;  /* 0x0000000c0600780c */ /* 0x000fe20003f25270 */
[----:B------:R-:W-:-:S02]  /*d4a0*/  UIADD3.X UR5, URZ, UR23, URZ, UP0, !UPT ;  /* 0x000000173f057290 */ /* 0x000fc400087fe43f */
[----:B------:R-:W-:Y:S01]  /*d4b0*/  UIADD3 UR15, UR8, 0x30180, URZ ;  /* 0x00030180080f7890 */ /* 0x000fe2000fffe03f */
[----:B------:R-:W-:Y:S02]  /*d4c0*/  SEL R14, RZ, 0x1, P1 ;  /* 0x00000001ff0e7807 */ /* 0x000fe40000800000 */
[----:B------:R-:W-:Y:S01]  /*d4d0*/  UMOV UR8, UR14 ;  /* 0x0000000e00087c82 */ /* 0x000fe20008000000 */
[----:B------:R-:W-:Y:S02]  /*d4e0*/  SEL R6, R6, RZ, P1 ;  /* 0x000000ff06067207 */ /* 0x000fe40000800000 */
[----:B------:R-:W-:Y:S01]  /*d4f0*/  LOP3.LUT R5, R5, R14, RZ, 0x3c, !PT ;  /* 0x0000000e05057212 */ /* 0x000fe200078e3cff */
[----:B------:R0:W-:Y:S02]  /*d500*/  UTMALDG.3D [UR8], [UR4], desc[UR6] ;  /* 0x00000608040075b4 */ /* 0x0001e40008011000 */
[----:B0-----:R-:W-:Y:S01]  /*d510*/  UMOV UR8, UR15 ;  /* 0x0000000f00087c82 */ /* 0x001fe20008000000 */
[----:B------:R-:W-:-:S02]  /*d520*/  UMOV UR11, UR19 ;  /* 0x00000013000b7c82 */ /* 0x000fc40008000000 */
[----:B------:R0:W-:Y:S02]  /*d530*/  UTMALDG.3D [UR8], [UR24], desc[UR6] ;  /* 0x00000608180075b4 */ /* 0x0001e40008011000 */
[----:B0-----:R-:W-:Y:S05]  /*d540*/  @P3 BRA `(.L_x_266) ;  /* 0xfffffffc00483947 */ /* 0x001fea000383ffff */
.L_x_262:
[----:B------:R-:W-:Y:S05]  /*d550*/  BSYNC B1 ;  /* 0x0000000000017941 */ /* 0x000fea0003800000 */
.L_x_261:
[----:B------:R-:W-:Y:S01]  /*d560*/  LOP3.LUT P3, RZ, R13, 0xff, RZ, 0xc0, !PT ;  /* 0x000000ff0dff7812 */ /* 0x000fe2000786c0ff */
[----:B------:R-:W-:Y:S01]  /*d570*/  IMAD.IADD R12, R3, 0x1, R12 ;  /* 0x00000001030c7824 */ /* 0x000fe200078e020c */
[----:B------:R-:W-:Y:S01]  /*d580*/  IADD3 R16, P4, R16, UR20, RZ ;  /* 0x0000001410107c10 */ /* 0x000fe2000ff9e0ff */
[----:B------:R-:W-:Y:S01]  /*d590*/  ULDC.64 UR4, c[0x0][0x650] ;  /* 0x0001940000047ab9 */ /* 0x000fe20000000a00 */
[----:B------:R-:W-:Y:S01]  /*d5a0*/  BSSY B1, `(.L_x_267) ;  /* 0x000006a000017945 */ /* 0x000fe20003800000 */
[----:B------:R-:W-:Y:S01]  /*d5b0*/  IMAD.MOV.U32 R9, RZ, RZ, -0x1 ;  /* 0xffffffffff097424 */ /* 0x000fe200078e00ff */
[----:B------:R-:W-:Y:S01]  /*d5c0*/  ISETP.GT.U32.AND P1, PT, R12, 0xb, PT ;  /* 0x0000000b0c00780c */ /* 0x000fe20003f24070 */
[----:B------:R-:W-:Y:S01]  /*d5d0*/  IMAD.MOV.U32 R8, RZ, RZ, -0x1 ;  /* 0xffffffffff087424 */ /* 0x000fe200078e00ff */
[----:B------:R-:W-:Y:S02]  /*d5e0*/  IADD3.X R17, R17, UR13, RZ, P4, !PT ;  /* 0x0000000d11117c10 */ /* 0x000fe4000a7fe4ff */
[----:B------:R-:W-:-:S02]  /*d5f0*/  ISETP.LT.U32.AND P1, PT, R3, 0xc, P1 ;  /* 0x0000000c0300780c */ /* 0x000fc40000f21070 */
[----:B------:R-:W-:Y:S01]  /*d600*/  PRMT R13, RZ, 0x7610, R13 ;  /* 0x00007610ff0d7816 */ /* 0x000fe2000000000d */
[----:B------:R-:W0:Y:S01]  /*d610*/  @P3 S2R R5, SR_CgaCtaId ;  /* 0x0000000000053919 */ /* 0x000e220000008800 */
[----:B------:R-:W-:-:S04]  /*d620*/  @P3 MOV R4, 0x400 ;  /* 0x0000040000043802 */ /* 0x000fc80000000f00 */
[----:B0-----:R-:W-:Y:S01]  /*d630*/  @P3 LEA R6, R5, R4, 0x18 ;  /* 0x0000000405063211 */ /* 0x001fe200078ec0ff */
[----:B------:R-:W-:-:S03]  /*d640*/  IMAD.WIDE.U32 R4, R12, -0x55555555, RZ ;  /* 0xaaaaaaab0c047825 */ /* 0x000fc600078e00ff */
[----:B------:R0:W-:Y:S01]  /*d650*/  @P3 SYNCS.ARRIVE.TRANS64.A1T0 RZ, [R6+URZ+0xd8], RZ ;  /* 0x0000d8ff06ff39a7 */ /* 0x0001e2000810003f */
[----:B------:R-:W-:Y:S02]  /*d660*/  ISETP.GE.U32.AND P3, PT, R3, 0xc, PT ;  /* 0x0000000c0300780c */ /* 0x000fe40003f66070 */
[----:B------:R-:W-:Y:S02]  /*d670*/  SHF.R.U32.HI R7, RZ, 0x3, R5 ;  /* 0x00000003ff077819 */ /* 0x000fe40000011605 */
[----:B------:R-:W-:Y:S02]  /*d680*/  SEL R5, RZ, 0x1, !P1 ;  /* 0x00000001ff057807 */ /* 0x000fe40004800000 */
[----:B------:R-:W-:Y:S01]  /*d690*/  ISETP.GE.U32.AND P1, PT, R16, UR4, PT ;  /* 0x0000000410007c0c */ /* 0x000fe2000bf26070 */
[----:B------:R-:W-:Y:S01]  /*d6a0*/  IMAD R12, R7, -0xc, R12 ;  /* 0xfffffff4070c7824 */ /* 0x000fe200078e020c */
[----:B------:R-:W-:Y:S02]  /*d6b0*/  LOP3.LUT R0, R0, R5, RZ, 0x3c, !PT ;  /* 0x0000000500007212 */ /* 0x000fe400078e3cff */
[----:B------:R-:W-:-:S02]  /*d6c0*/  ISETP.GE.U32.AND.EX P1, PT, R17, UR5, PT, P1 ;  /* 0x0000000511007c0c */ /* 0x000fc4000bf26110 */
[----:B------:R-:W-:Y:S02]  /*d6d0*/  PRMT R4, RZ, 0x7610, R4 ;  /* 0x00007610ff047816 */ /* 0x000fe40000000004 */
[----:B------:R-:W-:Y:S01]  /*d6e0*/  @P3 LOP3.LUT R0, R0, 0x1, R7, 0x78, !PT ;  /* 0x0000000100003812 */ /* 0x000fe200078e7807 */
[----:B------:R-:W-:-:S08]  /*d6f0*/  IMAD.MOV.U32 R7, RZ, RZ, -0x1 ;  /* 0xffffffffff077424 */ /* 0x000fd000078e00ff */
[----:B0-----:R-:W-:Y:S05]  /*d700*/  @P1 BRA `(.L_x_268) ;  /* 0x00000004004c1947 */ /* 0x001fea0003800000 */
[----:B------:R-:W-:Y:S01]  /*d710*/  ULDC.64 UR4, c[0x0][0x628] ;  /* 0x00018a0000047ab9 */ /* 0x000fe20000000a00 */
[----:B------:R-:W0:Y:S01]  /*d720*/  S2R R15, SR_CTAID.X ;  /* 0x00000000000f7919 */ /* 0x000e220000002500 */
[----:B------:R-:W-:Y:S01]  /*d730*/  ISETP.NE.U32.AND P1, PT, RZ, UR4, PT ;  /* 0x00000004ff007c0c */ /* 0x000fe2000bf25070 */
[----:B------:R-:W-:Y:S01]  /*d740*/  ULDC UR7, c[0x0][0x630] ;  /* 0x00018c0000077ab9 */ /* 0x000fe20000000800 */
[----:B------:R-:W-:Y:S01]  /*d750*/  IMAD.MOV.U32 R4, RZ, RZ, R16 ;  /* 0x000000ffff047224 */ /* 0x000fe200078e0010 */
[----:B------:R-:W1:Y:S01]  /*d760*/  S2R R14, SR_CTAID.Y ;  /* 0x00000000000e7919 */ /* 0x000e620000002600 */
[----:B------:R-:W-:Y:S01]  /*d770*/  ISETP.NE.AND.EX P1, PT, RZ, UR5, PT, P1 ;  /* 0x00000005ff007c0c */ /* 0x000fe2000bf25310 */
[----:B------:R-:W-:-:S12]  /*d780*/  IMAD.MOV.U32 R5, RZ, RZ, R17 ;  /* 0x000000ffff057224 */ /* 0x000fd800078e0011 */
[----:B------:R-:W-:Y:S05]  /*d790*/  @!P1 BRA `(.L_x_269) ;  /* 0x0000000000289947 */ /* 0x000fea0003800000 */
[----:B------:R-:W-:Y:S02]  /*d7a0*/  ULDC UR6, c[0x0][0x634] ;  /* 0x00018d0000067ab9 */ /* 0x000fe40000000800 */
[----:B------:R-:W-:-:S05]  /*d7b0*/  IADD3 R9, P1, R16, UR6, RZ ;  /* 0x0000000610097c10 */ /* 0x000fca000ff3e0ff */
[----:B------:R-:W-:-:S04]  /*d7c0*/  IMAD.X R21, RZ, RZ, R17, P1 ;  /* 0x000000ffff157224 */ /* 0x000fc800008e0611 */
[----:B------:R-:W-:-:S04]  /*d7d0*/  IMAD.WIDE.U32 R6, R21, UR4, RZ ;  /* 0x0000000415067c25 */ /* 0x000fc8000f8e00ff */
[----:B------:R-:W-:-:S04]  /*d7e0*/  IMAD.WIDE.U32 R6, P1, R9, UR5, R6 ;  /* 0x0000000509067c25 */ /* 0x000fc8000f820006 */
[----:B------:R-:W-:-:S04]  /*d7f0*/  IMAD.WIDE.U32 R8, R9, UR4, RZ ;  /* 0x0000000409087c25 */ /* 0x000fc8000f8e00ff */
[----:B------:R-:W-:Y:S01]  /*d800*/  IMAD.X R5, RZ, RZ, RZ, P1 ;  /* 0x000000ffff057224 */ /* 0x000fe200008e06ff */
[----:B------:R-:W-:Y:S01]  /*d810*/  IADD3 RZ, P1, R9, R6, RZ ;  /* 0x0000000609ff7210 */ /* 0x000fe20007f3e0ff */
[----:B------:R-:W-:-:S04]  /*d820*/  IMAD.MOV.U32 R4, RZ, RZ, R7 ;  /* 0x000000ffff047224 */ /* 0x000fc800078e0007 */
[----:B------:R-:W-:-:S08]  /*d830*/  IMAD.WIDE.U32.X R4, R21, UR5, R4, P1 ;  /* 0x0000000515047c25 */ /* 0x000fd000088e0404 */
.L_x_269:
[--C-:B------:R-:W-:Y:S01]  /*d840*/  SHF.R.U64 R8, R4, UR7, R5.reuse ;  /* 0x0000000704087c19 */ /* 0x100fe20008001205 */
[----:B------:R-:W-:Y:S01]  /*d850*/  ULDC.64 UR4, c[0x0][0x620] ;  /* 0x0001880000047ab9 */ /* 0x000fe20000000a00 */
[----:B------:R-:W-:Y:S01]  /*d860*/  SHF.R.U32.HI R4, RZ, UR7, R5 ;  /* 0x00000007ff047c19 */ /* 0x000fe20008011605 */
[----:B------:R-:W2:Y:S01]  /*d870*/  LDC R24, c[0x0][0x144] ;  /* 0x00005100ff187b82 */ /* 0x000ea20000000800 */
[----:B------:R-:W-:Y:S01]  /*d880*/  IADD3 R7, P1, RZ, -R8, RZ ;  /* 0x80000008ff077210 */ /* 0x000fe20007f3e0ff */
[----:B------:R-:W-:Y:S01]  /*d890*/  ULDC.64 UR8, c[0x0][0x640] ;  /* 0x0001900000087ab9 */ /* 0x000fe20000000a00 */
[----:B0-----:R-:W-:Y:S01]  /*d8a0*/  I2FP.F32.U32 R9, R15 ;  /* 0x0000000f00097245 */ /* 0x001fe20000201000 */
[----:B------:R-:W-:Y:S02]  /*d8b0*/  ULDC UR6, c[0x0][0x608] ;  /* 0x0001820000067ab9 */ /* 0x000fe40000000800 */
[----:B------:R-:W-:Y:S01]  /*d8c0*/  IMAD.X R4, RZ, RZ, ~R4, P1 ;  /* 0x000000ffff047224 */ /* 0x000fe200008e0e04 */
[----:B------:R-:W-:Y:S01]  /*d8d0*/  ISETP.NE.U32.AND P1, PT, RZ, UR8, PT ;  /* 0x00000008ff007c0c */ /* 0x000fe2000bf25070 */
[----:B------:R-:W0:Y:S02]  /*d8e0*/  LDC R21, c[0x0][0x148] ;  /* 0x00005200ff157b82 */ /* 0x000e240000000800 */
[----:B------:R-:W-:Y:S01]  /*d8f0*/  IMAD R6, R4, UR4, RZ ;  /* 0x0000000404067c24 */ /* 0x000fe2000f8e02ff */
[----:B------:R-:W-:Y:S01]  /*d900*/  ISETP.NE.AND.EX P1, PT, RZ, UR9, PT, P1 ;  /* 0x00000009ff007c0c */ /* 0x000fe2000bf25310 */
[----:B------:R-:W-:Y:S01]  /*d910*/  IMAD.WIDE.U32 R4, R7, UR4, R16 ;  /* 0x0000000407047c25 */ /* 0x000fe2000f8e0010 */
[----:B------:R-:W-:-:S03]  /*d920*/  ULDC UR4, c[0x0][0x150] ;  /* 0x0000540000047ab9 */ /* 0x000fc60000000800 */
[----:B------:R-:W-:Y:S02]  /*d930*/  IMAD R7, R7, UR5, R6 ;  /* 0x0000000507077c24 */ /* 0x000fe4000f8e0206 */
[----:B------:R-:W-:Y:S01]  /*d940*/  FMUL R6, R9, UR4 ;  /* 0x0000000409067c20 */ /* 0x000fe20008400000 */
[----:B------:R-:W-:Y:S01]  /*d950*/  ULDC UR4, c[0x0][0x618] ;  /* 0x0001860000047ab9 */ /* 0x000fe20000000800 */
[----:B------:R-:W-:Y:S01]  /*d960*/  ULDC UR5, c[0x0][0x154] ;  /* 0x0000550000057ab9 */ /* 0x000fe20000000800 */
[----:B------:R-:W-:-:S03]  /*d970*/  IMAD.IADD R5, R5, 0x1, R7 ;  /* 0x0000000105057824 */ /* 0x000fc600078e0207 */
[----:B------:R-:W3:Y:S02]  /*d980*/  F2I.U32.TRUNC.NTZ R6, R6 ;  /* 0x0000000600067305 */ /* 0x000ee4000020f000 */
[----:B------:R-:W-:Y:S02]  /*d990*/  SHF.R.U64 R9, R4, UR4, R5 ;  /* 0x0000000404097c19 */ /* 0x000fe40008001205 */
[----:B-1----:R-:W-:-:S05]  /*d9a0*/  I2FP.F32.U32 R4, R14 ;  /* 0x0000000e00047245 */ /* 0x002fca0000201000 */
[----:B------:R-:W-:Y:S01]  /*d9b0*/  FMUL R22, R4, UR5 ;  /* 0x0000000504167c20 */ /* 0x000fe20008400000 */
[----:B------:R-:W-:Y:S01]  /*d9c0*/  SHF.R.U32.HI R4, RZ, UR4, R5 ;  /* 0x00000004ff047c19 */ /* 0x000fe20008011605 */
[----:B------:R-:W-:-:S03]  /*d9d0*/  ULDC UR4, c[0x0][0x658] ;  /* 0x0001960000047ab9 */ /* 0x000fc60000000800 */
[--C-:B------:R-:W-:Y:S01]  /*d9e0*/  SHF.R.U64 R20, R9, UR6, R4.reuse ;  /* 0x0000000609147c19 */ /* 0x100fe20008001204 */
[----:B------:R-:W1:Y:S01]  /*d9f0*/  F2I.U32.TRUNC.NTZ R22, R22 ;  /* 0x0000001600167305 */ /* 0x000e62000020f000 */
[----:B------:R-:W-:Y:S01]  /*da00*/  SHF.R.U32.HI R5, RZ, UR6, R4 ;  /* 0x00000006ff057c19 */ /* 0x000fe20008011604 */
[----:B---3--:R-:W-:-:S03]  /*da10*/  IMAD.MOV R6, RZ, RZ, -R6 ;  /* 0x000000ffff067224 */ /* 0x008fc600078e0a06 */
[----:B------:R-:W-:Y:S01]  /*da20*/  SHF.R.U64 R18, R20, UR4, R5 ;  /* 0x0000000414127c19 */ /* 0x000fe20008001205 */
[----:B--2---:R-:W-:Y:S01]  /*da30*/  IMAD R15, R24, R6, R15 ;  /* 0x00000006180f7224 */ /* 0x004fe200078e020f */
[----:B------:R-:W-:-:S03]  /*da40*/  SHF.R.U32.HI R23, RZ, UR4, R5 ;  /* 0x00000004ff177c19 */ /* 0x000fc60008011605 */
[----:B------:R-:W-:Y:S02]  /*da50*/  IMAD.MOV.U32 R4, RZ, RZ, R18 ;  /* 0x000000ffff047224 */ /* 0x000fe400078e0012 */
[----:B------:R-:W-:Y:S01]  /*da60*/  IMAD.MOV.U32 R5, RZ, RZ, R23 ;  /* 0x000000ffff057224 */ /* 0x000fe200078e0017 */
[----:B-1----:R-:W-:Y:S06]  /*da70*/  @!P1 BRA `(.L_x_270) ;  /* 0x0000000000289947 */ /* 0x002fec0003800000 */
[----:B------:R-:W-:Y:S02]  /*da80*/  ULDC UR4, c[0x0][0x64c] ;  /* 0x0001930000047ab9 */ /* 0x000fe40000000800 */
[----:B------:R-:W-:-:S05]  /*da90*/  IADD3 R5, P1, R18, UR4, RZ ;  /* 0x0000000412057c10 */ /* 0x000fca000ff3e0ff */
[----:B------:R-:W-:-:S04]  /*daa0*/  IMAD.X R23, RZ, RZ, R23, P1 ;  /* 0x000000ffff177224 */ /* 0x000fc800008e0617 */
[----:B------:R-:W-:-:S04]  /*dab0*/  IMAD.WIDE.U32 R6, R23, UR8, RZ ;  /* 0x0000000817067c25 */ /* 0x000fc8000f8e00ff */
[----:B------:R-:W-:-:S04]  /*dac0*/  IMAD.WIDE.U32 R6, P1, R5, UR9, R6 ;  /* 0x0000000905067c25 */ /* 0x000fc8000f820006 */
[----:B------:R-:W-:-:S04]  /*dad0*/  IMAD.WIDE.U32 R4, R5, UR8, RZ ;  /* 0x0000000805047c25 */ /* 0x000fc8000f8e00ff */
[----:B------:R-:W-:Y:S01]  /*dae0*/  IMAD.MOV.U32 R4, RZ, RZ, R7 ;  /* 0x000000ffff047224 */ /* 0x000fe200078e0007 */
[----:B------:R-:W-:Y:S01]  /*daf0*/  IADD3 RZ, P3, R5, R6, RZ ;  /* 0x0000000605ff7210 */ /* 0x000fe20007f7e0ff */
[----:B------:R-:W-:-:S04]  /*db00*/  IMAD.X R5, RZ, RZ, RZ, P1 ;  /* 0x000000ffff057224 */ /* 0x000fc800008e06ff */
[----:B------:R-:W-:-:S08]  /*db10*/  IMAD.WIDE.U32.X R4, R23, UR9, R4, P3 ;  /* 0x0000000917047c25 */ /* 0x000fd000098e0404 */
.L_x_270:
[----:B------:R-:W-:Y:S01]  /*db20*/  ISETP.NE.AND P1, PT, R2, 0x1, PT ;  /* 0x000000010200780c */ /* 0x000fe20003f25270 */
[----:B------:R-:W-:Y:S01]  /*db30*/  ULDC UR4, c[0x0][0x648] ;  /* 0x0001920000047ab9 */ /* 0x000fe20000000800 */
[----:B------:R-:W-:Y:S01]  /*db40*/  LOP3.LUT R20, R20, UR17, RZ, 0xc0, !PT ;  /* 0x0000001114147c12 */ /* 0x000fe2000f8ec0ff */
[----:B------:R-:W-:Y:S01]  /*db50*/  IMAD.MOV R22, RZ, RZ, -R22 ;  /* 0x000000ffff167224 */ /* 0x000fe200078e0a16 */
[----:B------:R-:W-:Y:S01]  /*db60*/  SHF.R.U64 R5, R4, UR4, R5 ;  /* 0x0000000404057c19 */ /* 0x000fe20008001205 */
[----:B------:R-:W-:Y:S01]  /*db70*/  ULDC UR4, c[0x0][0x638] ;  /* 0x00018e0000047ab9 */ /* 0x000fe20000000800 */
[----:B------:R-:W-:Y:S01]  /*db80*/  LOP3.LUT R9, R9, UR16, RZ, 0xc0, !PT ;  /* 0x0000001009097c12 */ /* 0x000fe2000f8ec0ff */
[----:B------:R-:W-:Y:S01]  /*db90*/  ULDC UR5, c[0x0][0x610] ;  /* 0x0001840000057ab9 */ /* 0x000fe20000000800 */
[----:B------:R-:W-:Y:S02]  /*dba0*/  IMAD.MOV.U32 R4, RZ, RZ, 0x1 ;  /* 0x00000001ff047424 */ /* 0x000fe400078e00ff */
[----:B------:R-:W-:-:S02]  /*dbb0*/  IMAD.MOV R7, RZ, RZ, -R5 ;  /* 0x000000ffff077224 */ /* 0x000fc400078e0a05 */
[----:B------:R-:W-:Y:S02]  /*dbc0*/  IMAD R20, R5, UR18, R20 ;  /* 0x0000001205147c24 */ /* 0x000fe4000f8e0214 */
[----:B0-----:R-:W-:Y:S02]  /*dbd0*/  @P1 IMAD R15, R21, R22, R14 ;  /* 0x00000016150f1224 */ /* 0x001fe400078e020e */
[----:B------:R-:W-:Y:S01]  /*dbe0*/  IMAD R18, R7, UR4, R18 ;  /* 0x0000000407127c24 */ /* 0x000fe2000f8e0212 */
[----:B------:R-:W-:Y:S01]  /*dbf0*/  ULDC UR4, c[0x0][0x600] ;  /* 0x0001800000047ab9 */ /* 0x000fe20000000800 */
[----:B------:R-:W-:Y:S02]  /*dc00*/  IMAD R15, R20, UR5, R15 ;  /* 0x00000005140f7c24 */ /* 0x000fe4000f8e020f */
[----:B------:R-:W-:-:S05]  /*dc10*/  IMAD R18, R18, UR4, R9 ;  /* 0x0000000412127c24 */ /* 0x000fca000f8e0209 */
[----:B------:R-:W-:Y:S02]  /*dc20*/  SEL R9, R18, R15, !P1 ;  /* 0x0000000f12097207 */ /* 0x000fe40004800000 */
[----:B------:R-:W-:-:S07]  /*dc30*/  SEL R7, R15, R18, !P1 ;  /* 0x000000120f077207 */ /* 0x000fce0004800000 */
.L_x_268:
[----:B------:R-:W-:Y:S05]  /*dc40*/  BSYNC B1 ;  /* 0x0000000000017941 */ /* 0x000fea0003800000 */
.L_x_267:
[----:B------:R-:W-:-:S13]  /*dc50*/  LOP3.LUT P1, RZ, R4, 0xff, RZ, 0xc0, !PT ;  /* 0x000000ff04ff7812 */ /* 0x000fda000782c0ff */
[----:B------:R-:W-:Y:S05]  /*dc60*/  @P1 BRA `(.L_x_271) ;  /* 0xfffffff4004c1947 */ /* 0x000fea000383ffff */
[----:B------:R-:W-:Y:S05]  /*dc70*/  BSYNC B0 ;  /* 0x0000000000007941 */ /* 0x000fea0003800000 */
.L_x_259:
[----:B------:R-:W-:-:S03]  /*dc80*/  UMOV UR4, 0xffffffff ;  /* 0xffffffff00047882 */ /* 0x000fc60000000000 */
[----:B------:R-:W-:Y:S05]  /*dc90*/  BRA.DIV UR4, `(.L_x_272) ;  /* 0x0000000a04387947 */ /* 0x000fea000b800000 */
[----:B------:R-:W-:-:S13]  /*dca0*/  ELECT P6, URZ, PT ;  /* 0x00000000003f782f */ /* 0x000fda00038c0000 */
.L_x_294:
[----:B------:R-:W-:Y:S04]  /*dcb0*/  BSSY B0, `(.L_x_273) ;  /* 0x0000073000007945 */ /* 0x000fe80003800000 */
[----:B------:R-:W-:Y:S05]  /*dcc0*/  @!P6 BRA `(.L_x_274) ;  /* 0x0000000400c4e947 */ /* 0x000fea0003800000 */
[----:B------:R-:W-:-:S04]  /*dcd0*/  LOP3.LUT R19, R19, 0x2, RZ, 0xfc, !PT ;  /* 0x0000000213137812 */ /* 0x000fc800078efcff */
[----:B------:R-:W-:-:S13]  /*dce0*/  ISETP.NE.AND P0, PT, R19, 0x3, PT ;  /* 0x000000031300780c */ /* 0x000fda0003f05270 */
[----:B------:R-:W-:Y:S05]  /*dcf0*/  @!P0 BRA `(.L_x_275) ;  /* 0x0000000000048947 */ /* 0x000fea0003800000 */
[----:B------:R-:W-:Y:S01]  /*dd00*/  BPT.TRAP 0x1 ;  /* 0x000000040000795c */ /* 0x000fe20000300000 */
.L_x_275:
[----:B------:R-:W0:Y:S01]  /*dd10*/  S2R R3, SR_CgaCtaId ;  /* 0x0000000000037919 */ /* 0x000e220000008800 */
[----:B------:R-:W-:-:S04]  /*dd20*/  MOV R2, 0x400 ;  /* 0x0000040000027802 */ /* 0x000fc80000000f00 */
[----:B0-----:R-:W-:Y:S02]  /*dd30*/  LEA R3, R3, R2, 0x18 ;  /* 0x0000000203037211 */ /* 0x001fe400078ec0ff */
[----:B------:R-:W-:-:S03]  /*dd40*/  SHF.L.U32 R2, R0, 0x1f, RZ ;  /* 0x0000001f00027819 */ /* 0x000fc600000006ff */
[----:B------:R-:W-:-:S04]  /*dd50*/  VIADD R3, R3, 0x60 ;  /* 0x0000006003037836 */ /* 0x000fc80000000000 */
[C---:B------:R-:W-:Y:S02]  /*dd60*/  IMAD R7, R12.reuse, 0x8, R3 ;  /* 0x000000080c077824 */ /* 0x040fe400078e0203 */
[----:B------:R-:W-:Y:S02]  /*dd70*/  VIADD R12, R12, 0x1 ;  /* 0x000000010c0c7836 */ /* 0x000fe40000000000 */
[----:B------:R-:W0:Y:S03]  /*dd80*/  SYNCS.PHASECHK.TRANS64.TRYWAIT P0, [R7+URZ], R2 ;  /* 0x00000002070075a7 */ /* 0x000e26000800017f */
[----:B------:R-:W-:-:S04]  /*dd90*/  ISETP.NE.AND P1, PT, R12, 0xc, PT ;  /* 0x0000000c0c00780c */ /* 0x000fc80003f25270 */
[----:B------:R-:W-:Y:S02]  /*dda0*/  SEL R5, RZ, 0x1, P1 ;  /* 0x00000001ff057807 */ /* 0x000fe40000800000 */
[----:B------:R-:W-:Y:S02]  /*ddb0*/  SEL R12, R12, RZ, P1 ;  /* 0x000000ff0c0c7207 */ /* 0x000fe40000800000 */
[----:B------:R-:W-:-:S03]  /*ddc0*/  LOP3.LUT R5, R0, R5, RZ, 0x3c, !PT ;  /* 0x0000000500057212 */ /* 0x000fc600078e3cff */
[----:B------:R-:W-:Y:S01]  /*ddd0*/  IMAD R9, R12, 0x8, R3 ;  /* 0x000000080c097824 */ /* 0x000fe200078e0203 */
[----:B------:R-:W-:Y:S01]  /*dde0*/  SHF.L.U32 R4, R5, 0x1f, RZ ;  /* 0x0000001f05047819 */ /* 0x000fe200000006ff */
[----:B0-----:R-:W-:Y:S06]  /*ddf0*/  @!P0 BRA `(.L_x_276) ;  /* 0x0000000800008947 */ /* 0x001fec0003800000 */
.L_x_295:
[----:B------:R-:W1:Y:S01]  /*de00*/  SYNCS.PHASECHK.TRANS64.TRYWAIT P0, [R9+URZ], R4 ;  /* 0x00000004090075a7 */ /* 0x000e62000800017f */
[----:B------:R-:W-:-:S05]  /*de10*/  VIADD R0, R12, 0x1 ;  /* 0x000000010c007836 */ /* 0x000fca0000000000 */
[----:B------:R-:W-:-:S04]  /*de20*/  ISETP.NE.AND P1, PT, R0, 0xc, PT ;  /* 0x0000000c0000780c */ /* 0x000fc80003f25270 */
[----:B0-----:R-:W-:Y:S02]  /*de30*/  SEL R2, RZ, 0x1, P1 ;  /* 0x00000001ff027807 */ /* 0x001fe40000800000 */
[----:B------:R-:W-:Y:S02]  /*de40*/  SEL R0, R0, RZ, P1 ;  /* 0x000000ff00007207 */ /* 0x000fe40000800000 */
[----:B------:R-:W-:-:S03]  /*de50*/  LOP3.LUT R7, R5, R2, RZ, 0x3c, !PT ;  /* 0x0000000205077212 */ /* 0x000fc600078e3cff */
[----:B------:R-:W-:Y:S01]  /*de60*/  IMAD R6, R0, 0x8, R3 ;  /* 0x0000000800067824 */ /* 0x000fe200078e0203 */
[----:B------:R-:W-:Y:S01]  /*de70*/  SHF.L.U32 R5, R7, 0x1f, RZ ;  /* 0x0000001f07057819 */ /* 0x000fe200000006ff */
[----:B-1----:R-:W-:Y:S06]  /*de80*/  @!P0 BRA `(.L_x_277) ;  /* 0x0000000400f08947 */ /* 0x002fec0003800000 */
.L_x_296:
[----:B------:R-:W1:Y:S01]  /*de90*/  SYNCS.PHASECHK.TRANS64.TRYWAIT P0, [R6+URZ], R5 ;  /* 0x00000005060075a7 */ /* 0x000e62000800017f */
[----:B------:R-:W-:-:S05]  /*dea0*/  VIADD R0, R0, 0x1 ;  /* 0x0000000100007836 */ /* 0x000fca0000000000 */
[----:B------:R-:W-:-:S04]  /*deb0*/  ISETP.NE.AND P1, PT, R0, 0xc, PT ;  /* 0x0000000c0000780c */ /* 0x000fc80003f25270 */
[----:B------:R-:W-:Y:S02]  /*dec0*/  SEL R2, RZ, 0x1, P1 ;  /* 0x00000001ff027807 */ /* 0x000fe40000800000 */
[----:B------:R-:W-:Y:S02]  /*ded0*/  SEL R0, R0, RZ, P1 ;  /* 0x000000ff00007207 */ /* 0x000fe40000800000 */
[----:B------:R-:W-:-:S03]  /*dee0*/  LOP3.LUT R7, R7, R2, RZ, 0x3c, !PT ;  /* 0x0000000207077212 */ /* 0x000fc600078e3cff */
[----:B0-----:R-:W-:Y:S01]  /*def0*/  IMAD R9, R0, 0x8, R3 ;  /* 0x0000000800097824 */ /* 0x001fe200078e0203 */
[----:B------:R-:W-:Y:S01]  /*df00*/  SHF.L.U32 R4, R7, 0x1f, RZ ;  /* 0x0000001f07047819 */ /* 0x000fe200000006ff */
[----:B-1----:R-:W-:Y:S06]  /*df10*/  @!P0 BRA `(.L_x_278) ;  /* 0x0000000400e08947 */ /* 0x002fec0003800000 */
.L_x_297:
        /* <DEDUP_REMOVED lines=9> */
.L_x_298:
        /* <DEDUP_REMOVED lines=9> */
.L_x_299:
        /* <DEDUP_REMOVED lines=9> */
.L_x_300:
        /* <DEDUP_REMOVED lines=9> */
.L_x_301:
        /* <DEDUP_REMOVED lines=9> */
.L_x_302:
        /* <DEDUP_REMOVED lines=9> */
.L_x_303:
        /* <DEDUP_REMOVED lines=9> */
.L_x_304:
[----:B------:R-:W1:Y:S01]  /*e310*/  SYNCS.PHASECHK.TRANS64.TRYWAIT P0, [R6+URZ], R5 ;  /* 0x00000005060075a7 */ /* 0x000e62000800017f */
[----:B------:R-:W-:-:S05]  /*e320*/  VIADD R0, R0, 0x1 ;  /* 0x0000000100007836 */ /* 0x000fca0000000000 */
[----:B------:R-:W-:-:S04]  /*e330*/  ISETP.NE.AND P1, PT, R0, 0xc, PT ;  /* 0x0000000c0000780c */ /* 0x000fc80003f25270 */
[----:B------:R-:W-:Y:S02]  /*e340*/  SEL R2, RZ, 0x1, P1 ;  /* 0x00000001ff027807 */ /* 0x000fe40000800000 */
[----:B------:R-:W-:Y:S02]  /*e350*/  SEL R0, R0, RZ, P1 ;  /* 0x000000ff00007207 */ /* 0x000fe40000800000 */
[----:B------:R-:W-:Y:S01]  /*e360*/  LOP3.LUT R2, R7, R2, RZ, 0x3c, !PT ;  /* 0x0000000207027212 */ /* 0x000fe200078e3cff */
[----:B-1----:R-:W-:Y:S06]  /*e370*/  @!P0 BRA `(.L_x_286) ;  /* 0x0000000400688947 */ /* 0x002fec0003800000 */
.L_x_305:
[----:B------:R-:W-:Y:S01]  /*e380*/  IMAD R3, R0, 0x8, R3 ;  /* 0x0000000800037824 */ /* 0x000fe200078e0203 */
[----:B------:R-:W-:-:S07]  /*e390*/  SHF.L.U32 R0, R2, 0x1f, RZ ;  /* 0x0000001f02007819 */ /* 0x000fce00000006ff */
.L_x_287:
[----:B--2---:R2:W3:Y:S02]  /*e3a0*/  SYNCS.PHASECHK.TRANS64.TRYWAIT P0, [R3+URZ], R0 ;  /* 0x00000000030075a7 */ /* 0x0044e4000800017f */
[----:B---3--:R-:W-:Y:S05]  /*e3b0*/  @!P0 NANOSLEEP.SYNCS 0x989680 ;  /* 0x009896800000895d */ /* 0x008fea0003900000 */
[----:B------:R-:W3:Y:S02]  /*e3c0*/  @!P0 SYNCS.PHASECHK.TRANS64 P0, [R3+URZ], R0 ;  /* 0x00000000030085a7 */ /* 0x000ee4000800007f */
[----:B---3--:R-:W-:Y:S05]  /*e3d0*/  @!P0 BRA `(.L_x_287) ;  /* 0xfffffffc00f08947 */ /* 0x008fea000383ffff */
.L_x_274:
[----:B------:R-:W-:Y:S05]  /*e3e0*/  BSYNC B0 ;  /* 0x0000000000007941 */ /* 0x000fea0003800000 */
.L_x_273:
[----:B------:R-:W-:Y:S05]  /*e3f0*/  EXIT ;  /* 0x000000000000794d */ /* 0x000fea0003800000 */
.L_x_18:
[----:B---3--:R3:W4:Y:S02]  /*e400*/  SYNCS.PHASECHK.TRANS64.TRYWAIT P1, [R3+URZ], R0 ;  /* 0x00000000030075a7 */ /* 0x008724000802017f */
[----:B----4-:R-:W-:Y:S05]  /*e410*/  @!P1 NANOSLEEP.SYNCS 0x989680 ;  /* 0x009896800000995d */ /* 0x010fea0003900000 */
[----:B------:R-:W4:Y:S02]  /*e420*/  @!P1 SYNCS.PHASECHK.TRANS64 P1, [R3+URZ], R0 ;  /* 0x00000000030095a7 */ /* 0x000f24000802007f */
[----:B----4-:R-:W-:Y:S05]  /*e430*/  @!P1 BRA `(.L_x_18) ;  /* 0xfffffffc00f09947 */ /* 0x010fea000383ffff */
[----:B------:R-:W-:Y:S05]  /*e440*/  BRA `(.L_x_17) ;  /* 0xffffff2c00c07947 */ /* 0x000fea000383ffff */
.L_x_23:
[----:B-1----:R-:W-:-:S04]  /*e450*/  IMAD.U32 R5, RZ, RZ, UR4 ;  /* 0x00000004ff057e24 */ /* 0x002fc8000f8e00ff */
[----:B------:R1:W2:Y:S03]  /*e460*/  SYNCS.PHASECHK.TRANS64.TRYWAIT P1, [R5+URZ], R4 ;  /* 0x00000004050075a7 */ /* 0x0002a6000802017f */
[----:B--2---:R-:W-:Y:S05]  /*e470*/  @!P1 NANOSLEEP.SYNCS 0x989680 ;  /* 0x009896800000995d */ /* 0x004fea0003900000 */
[----:B------:R-:W2:Y:S02]  /*e480*/  @!P1 SYNCS.PHASECHK.TRANS64 P1, [R5+URZ], R4 ;  /* 0x00000004050095a7 */ /* 0x000ea4000802007f */
[----:B--2---:R-:W-:Y:S05]  /*e490*/  @!P1 BRA `(.L_x_23) ;  /* 0xfffffffc00ec9947 */ /* 0x004fea000383ffff */
[----:B------:R-:W-:Y:S05]  /*e4a0*/  BRA `(.L_x_22) ;  /* 0xffffff3000847947 */ /* 0x000fea000383ffff */
.L_x_260:
[----:B------:R-:W-:Y:S01]  /*e4b0*/  BSSY B1, `(.L_x_288) ;  /* 0x0000006000017945 */ /* 0x000fe20003800000 */
[----:B------:R-:W-:-:S07]  /*e4c0*/  IMAD.MOV.U32 R15, RZ, RZ, -0x1 ;  /* 0xffffffffff0f7424 */ /* 0x000fce00078e00ff */
[----:B------:R-:W-:Y:S05]  /*e4d0*/  WARPSYNC.COLLECTIVE R15, `(.L_x_289) ;  /* 0x000000000f0c7348 */ /* 0x000fea0003c00000 */
[----:B------:R-:W-:Y:S02]  /*e4e0*/  ELECT P6, UR62, PT ;  /* 0x00000000003e782f */ /* 0x000fe400038c0000 */
[----:B------:R-:W-:Y:S01]  /*e4f0*/  MOV R14, UR62 ;  /* 0x0000003e000e7c02 */ /* 0x000fe20008000f00 */
[----:B------:R-:W-:Y:S10]  /*e500*/  ENDCOLLECTIVE ;  /* 0x000000000000791b */ /* 0x000ff40003800000 */
.L_x_289:
[----:B------:R-:W-:Y:S05]  /*e510*/  BSYNC B1 ;  /* 0x0000000000017941 */ /* 0x000fea0003800000 */
.L_x_288:
[----:B------:R-:W-:Y:S05]  /*e520*/  BRA `(.L_x_290) ;  /* 0xffffffec00287947 */ /* 0x000fea000383ffff */
.L_x_263:
[----:B0-----:R0:W1:Y:S02]  /*e530*/  SYNCS.PHASECHK.TRANS64.TRYWAIT P1, [R14+URZ+0x60], R7 ;  /* 0x000060070e0075a7 */ /* 0x001064000802017f */
[----:B-1----:R-:W-:Y:S05]  /*e540*/  @!P1 NANOSLEEP.SYNCS 0x989680 ;  /* 0x009896800000995d */ /* 0x002fea0003900000 */
[----:B------:R-:W1:Y:S02]  /*e550*/  @!P1 SYNCS.PHASECHK.TRANS64 P1, [R14+URZ+0x60], R7 ;  /* 0x000060070e0095a7 */ /* 0x000e64000802007f */
[----:B-1----:R-:W-:Y:S05]  /*e560*/  @!P1 BRA `(.L_x_263) ;  /* 0xfffffffc00f09947 */ /* 0x002fea000383ffff */
[----:B------:R-:W-:Y:S05]  /*e570*/  BRA `(.L_x_291) ;  /* 0xffffffec005c7947 */ /* 0x000fea000383ffff */
.L_x_272:
[----:B------:R-:W-:Y:S01]  /*e580*/  BSSY B0, `(.L_x_292) ;  /* 0x0000006000007945 */ /* 0x000fe20003800000 */
[----:B------:R-:W-:-:S07]  /*e590*/  IMAD.MOV.U32 R15, RZ, RZ, -0x1 ;  /* 0xffffffffff0f7424 */ /* 0x000fce00078e00ff */
[----:B------:R-:W-:Y:S05]  /*e5a0*/  WARPSYNC.COLLECTIVE R15, `(.L_x_293) ;  /* 0x000000000f0c7348 */ /* 0x000fea0003c00000 */
[----:B------:R-:W-:Y:S02]  /*e5b0*/  ELECT P6, UR62, PT ;  /* 0x00000000003e782f */ /* 0x000fe400038c0000 */
[----:B------:R-:W-:Y:S01]  /*e5c0*/  MOV R14, UR62 ;  /* 0x0000003e000e7c02 */ /* 0x000fe20008000f00 */
[----:B------:R-:W-:Y:S10]  /*e5d0*/  ENDCOLLECTIVE ;  /* 0x000000000000791b */ /* 0x000ff40003800000 */
.L_x_293:
[----:B------:R-:W-:Y:S05]  /*e5e0*/  BSYNC B0 ;  /* 0x0000000000007941 */ /* 0x000fea0003800000 */
.L_x_292:
[----:B------:R-:W-:Y:S05]  /*e5f0*/  BRA `(.L_x_294) ;  /* 0xfffffff400ac7947 */ /* 0x000fea000383ffff */
.L_x_276:
[----:B0-----:R0:W1:Y:S02]  /*e600*/  SYNCS.PHASECHK.TRANS64.TRYWAIT P0, [R7+URZ], R2 ;  /* 0x00000002070075a7 */ /* 0x001064000800017f */
[----:B-1----:R-:W-:Y:S05]  /*e610*/  @!P0 NANOSLEEP.SYNCS 0x989680 ;  /* 0x009896800000895d */ /* 0x002fea0003900000 */
[----:B------:R-:W1:Y:S02]  /*e620*/  @!P0 SYNCS.PHASECHK.TRANS64 P0, [R7+URZ], R2 ;  /* 0x00000002070085a7 */ /* 0x000e64000800007f */
[----:B-1----:R-:W-:Y:S05]  /*e630*/  @!P0 BRA `(.L_x_276) ;  /* 0xfffffffc00f08947 */ /* 0x002fea000383ffff */
[----:B------:R-:W-:Y:S05]  /*e640*/  BRA `(.L_x_295) ;  /* 0xfffffff400ec7947 */ /* 0x000fea000383ffff */
.L_x_277:
[----:B0-----:R0:W1:Y:S02]  /*e650*/  SYNCS.PHASECHK.TRANS64.TRYWAIT P0, [R9+URZ], R4 ;  /* 0x00000004090075a7 */ /* 0x001064000800017f */
[----:B-1----:R-:W-:Y:S05]  /*e660*/  @!P0 NANOSLEEP.SYNCS 0x989680 ;  /* 0x009896800000895d */ /* 0x002fea0003900000 */
[----:B------:R-:W1:Y:S02]  /*e670*/  @!P0 SYNCS.PHASECHK.TRANS64 P0, [R9+URZ], R4 ;  /* 0x00000004090085a7 */ /* 0x000e64000800007f */
[----:B-1----:R-:W-:Y:S05]  /*e680*/  @!P0 BRA `(.L_x_277) ;  /* 0xfffffffc00f08947 */ /* 0x002fea000383ffff */
[----:B------:R-:W-:Y:S05]  /*e690*/  BRA `(.L_x_296) ;  /* 0xfffffff400fc7947 */ /* 0x000fea000383ffff */
.L_x_278:
[----:B0-----:R0:W1:Y:S02]  /*e6a0*/  SYNCS.PHASECHK.TRANS64.TRYWAIT P0, [R6+URZ], R5 ;  /* 0x00000005060075a7 */ /* 0x001064000800017f */
[----:B-1----:R-:W-:Y:S05]  /*e6b0*/  @!P0 NANOSLEEP.SYNCS 0x989680 ;  /* 0x009896800000895d */ /* 0x002fea0003900000 */
[----:B------:R-:W1:Y:S02]  /*e6c0*/  @!P0 SYNCS.PHASECHK.TRANS64 P0, [R6+URZ], R5 ;  /* 0x00000005060085a7 */ /* 0x000e64000800007f */
[----:B-1----:R-:W-:Y:S05]  /*e6d0*/  @!P0 BRA `(.L_x_278) ;  /* 0xfffffffc00f08947 */ /* 0x002fea000383ffff */
[----:B------:R-:W-:Y:S05]  /*e6e0*/  BRA `(.L_x_297) ;  /* 0xfffffff8000c7947 */ /* 0x000fea000383ffff */
.L_x_279:
[----:B0-----:R0:W1:Y:S02]  /*e6f0*/  SYNCS.PHASECHK.TRANS64.TRYWAIT P0, [R9+URZ], R4 ;  /* 0x00000004090075a7 */ /* 0x001064000800017f */
[----:B-1----:R-:W-:Y:S05]  /*e700*/  @!P0 NANOSLEEP.SYNCS 0x989680 ;  /* 0x009896800000895d */ /* 0x002fea0003900000 */
[----:B------:R-:W1:Y:S02]  /*e710*/  @!P0 SYNCS.PHASECHK.TRANS64 P0, [R9+URZ], R4 ;  /* 0x00000004090085a7 */ /* 0x000e64000800007f */
[----:B-1----:R-:W-:Y:S05]  /*e720*/  @!P0 BRA `(.L_x_279) ;  /* 0xfffffffc00f08947 */ /* 0x002fea000383ffff */
[----:B------:R-:W-:Y:S05]  /*e730*/  BRA `(.L_x_298) ;  /* 0xfffffff8001c7947 */ /* 0x000fea000383ffff */
.L_x_280:
[----:B0-----:R0:W1:Y:S02]  /*e740*/  SYNCS.PHASECHK.TRANS64.TRYWAIT P0, [R6+URZ], R5 ;  /* 0x00000005060075a7 */ /* 0x001064000800017f */
[----:B-1----:R-:W-:Y:S05]  /*e750*/  @!P0 NANOSLEEP.SYNCS 0x989680 ;  /* 0x009896800000895d */ /* 0x002fea0003900000 */
[----:B------:R-:W1:Y:S02]  /*e760*/  @!P0 SYNCS.PHASECHK.TRANS64 P0, [R6+URZ], R5 ;  /* 0x00000005060085a7 */ /* 0x000e64000800007f */
[----:B-1----:R-:W-:Y:S05]  /*e770*/  @!P0 BRA `(.L_x_280) ;  /* 0xfffffffc00f08947 */ /* 0x002fea000383ffff */
[----:B------:R-:W-:Y:S05]  /*e780*/  BRA `(.L_x_299) ;  /* 0xfffffff8002c7947 */ /* 0x000fea000383ffff */
.L_x_281:
[----:B0-----:R0:W1:Y:S02]  /*e790*/  SYNCS.PHASECHK.TRANS64.TRYWAIT P0, [R9+URZ], R4 ;  /* 0x00000004090075a7 */ /* 0x001064000800017f */
[----:B-1----:R-:W-:Y:S05]  /*e7a0*/  @!P0 NANOSLEEP.SYNCS 0x989680 ;  /* 0x009896800000895d */ /* 0x002fea0003900000 */
[----:B------:R-:W1:Y:S02]  /*e7b0*/  @!P0 SYNCS.PHASECHK.TRANS64 P0, [R9+URZ], R4 ;  /* 0x00000004090085a7 */ /* 0x000e64000800007f */
[----:B-1----:R-:W-:Y:S05]  /*e7c0*/  @!P0 BRA `(.L_x_281) ;  /* 0xfffffffc00f08947 */ /* 0x002fea000383ffff */
[----:B------:R-:W-:Y:S05]  /*e7d0*/  BRA `(.L_x_300) ;  /* 0xfffffff8003c7947 */ /* 0x000fea000383ffff */
.L_x_282:
[----:B0-----:R0:W1:Y:S02]  /*e7e0*/  SYNCS.PHASECHK.TRANS64.TRYWAIT P0, [R6+URZ], R5 ;  /* 0x00000005060075a7 */ /* 0x001064000800017f */
[----:B-1----:R-:W-:Y:S05]  /*e7f0*/  @!P0 NANOSLEEP.SYNCS 0x989680 ;  /* 0x009896800000895d */ /* 0x002fea0003900000 */
[----:B------:R-:W1:Y:S02]  /*e800*/  @!P0 SYNCS.PHASECHK.TRANS64 P0, [R6+URZ], R5 ;  /* 0x00000005060085a7 */ /* 0x000e64000800007f */
[----:B-1----:R-:W-:Y:S05]  /*e810*/  @!P0 BRA `(.L_x_282) ;  /* 0xfffffffc00f08947 */ /* 0x002fea000383ffff */
[----:B------:R-:W-:Y:S05]  /*e820*/  BRA `(.L_x_301) ;  /* 0xfffffff8004c7947 */ /* 0x000fea000383ffff */
.L_x_283:
[----:B0-----:R0:W1:Y:S02]  /*e830*/  SYNCS.PHASECHK.TRANS64.TRYWAIT P0, [R9+URZ], R4 ;  /* 0x00000004090075a7 */ /* 0x001064000800017f */
[----:B-1----:R-:W-:Y:S05]  /*e840*/  @!P0 NANOSLEEP.SYNCS 0x989680 ;  /* 0x009896800000895d */ /* 0x002fea0003900000 */
[----:B------:R-:W1:Y:S02]  /*e850*/  @!P0 SYNCS.PHASECHK.TRANS64 P0, [R9+URZ], R4 ;  /* 0x00000004090085a7 */ /* 0x000e64000800007f */
[----:B-1----:R-:W-:Y:S05]  /*e860*/  @!P0 BRA `(.L_x_283) ;  /* 0xfffffffc00f08947 */ /* 0x002fea000383ffff */
[----:B------:R-:W-:Y:S05]  /*e870*/  BRA `(.L_x_302) ;  /* 0xfffffff8005c7947 */ /* 0x000fea000383ffff */
.L_x_284:
[----:B0-----:R0:W1:Y:S02]  /*e880*/  SYNCS.PHASECHK.TRANS64.TRYWAIT P0, [R6+URZ], R5 ;  /* 0x00000005060075a7 */ /* 0x001064000800017f */
[----:B-1----:R-:W-:Y:S05]  /*e890*/  @!P0 NANOSLEEP.SYNCS 0x989680 ;  /* 0x009896800000895d */ /* 0x002fea0003900000 */
[----:B------:R-:W1:Y:S02]  /*e8a0*/  @!P0 SYNCS.PHASECHK.TRANS64 P0, [R6+URZ], R5 ;  /* 0x00000005060085a7 */ /* 0x000e64000800007f */
[----:B-1----:R-:W-:Y:S05]  /*e8b0*/  @!P0 BRA `(.L_x_284) ;  /* 0xfffffffc00f08947 */ /* 0x002fea000383ffff */
[----:B------:R-:W-:Y:S05]  /*e8c0*/  BRA `(.L_x_303) ;  /* 0xfffffff8006c7947 */ /* 0x000fea000383ffff */
.L_x_285:
[----:B0-----:R0:W1:Y:S02]  /*e8d0*/  SYNCS.PHASECHK.TRANS64.TRYWAIT P0, [R9+URZ], R4 ;  /* 0x00000004090075a7 */ /* 0x001064000800017f */
[----:B-1----:R-:W-:Y:S05]  /*e8e0*/  @!P0 NANOSLEEP.SYNCS 0x989680 ;  /* 0x009896800000895d */ /* 0x002fea0003900000 */
[----:B------:R-:W1:Y:S02]  /*e8f0*/  @!P0 SYNCS.PHASECHK.TRANS64 P0, [R9+URZ], R4 ;  /* 0x00000004090085a7 */ /* 0x000e64000800007f */
[----:B-1----:R-:W-:Y:S05]  /*e900*/  @!P0 BRA `(.L_x_285) ;  /* 0xfffffffc00f08947 */ /* 0x002fea000383ffff */
[----:B------:R-:W-:Y:S05]  /*e910*/  BRA `(.L_x_304) ;  /* 0xfffffff8007c7947 */ /* 0x000fea000383ffff */
.L_x_286:
[----:B-1----:R1:W2:Y:S02]  /*e920*/  SYNCS.PHASECHK.TRANS64.TRYWAIT P0, [R6+URZ], R5 ;  /* 0x00000005060075a7 */ /* 0x0022a4000800017f */
[----:B--2---:R-:W-:Y:S05]  /*e930*/  @!P0 NANOSLEEP.SYNCS 0x989680 ;  /* 0x009896800000895d */ /* 0x004fea0003900000 */
[----:B------:R-:W2:Y:S02]  /*e940*/  @!P0 SYNCS.PHASECHK.TRANS64 P0, [R6+URZ], R5 ;  /* 0x00000005060085a7 */ /* 0x000ea4000800007f */
[----:B--2---:R-:W-:Y:S05]  /*e950*/  @!P0 BRA `(.L_x_286) ;  /* 0xfffffffc00f08947 */ /* 0x004fea000383ffff */
[----:B------:R-:W-:Y:S05]  /*e960*/  BRA `(.L_x_305) ;  /* 0xfffffff800847947 */ /* 0x000fea000383ffff */
.L_x_306:
[----:B------:R-:W-:-:S00]  /*e970*/  BRA `(.L_x_306) ;  /* 0xfffffffc00fc7947 */ /* 0x000fc0000383ffff */
[----:B------:R-:W-:-:S00]  /*e980*/  NOP ;  /* 0x0000000000007918 */ /* 0x000fc00000000000 */
[----:B------:R-:W-:-:S00]  /*e990*/  NOP ;  /* 0x0000000000007918 */ /* 0x000fc00000000000 */
[----:B------:R-:W-:-:S00]  /*e9a0*/  NOP ;  /* 0x0000000000007918 */ /* 0x000fc00000000000 */
[----:B------:R-:W-:-:S00]  /*e9b0*/  NOP ;  /* 0x0000000000007918 */ /* 0x000fc00000000000 */
[----:B------:R-:W-:-:S00]  /*e9c0*/  NOP ;  /* 0x0000000000007918 */ /* 0x000fc00000000000 */
[----:B------:R-:W-:-:S00]  /*e9d0*/  NOP ;  /* 0x0000000000007918 */ /* 0x000fc00000000000 */
[----:B------:R-:W-:-:S00]  /*e9e0*/  NOP ;  /* 0x0000000000007918 */ /* 0x000fc00000000000 */
[----:B------:R-:W-:-:S00]  /*e9f0*/  NOP ;  /* 0x0000000000007918 */ /* 0x000fc00000000000 */
.L_x_307:


//--------------------- .nv.global.init           --------------------------
	.section	.nv.global.init,"aw",@progbits
.nv.global.init:
	.type		$str$22,@object
	.size		$str$22,($str$23 - $str$22)
$str$22:
        /*0000*/ 	.byte	0x6b, 0x5f, 0x74, 0x69, 0x6c, 0x65, 0x5f, 0x63, 0x6f, 0x75, 0x6e, 0x74, 0x20, 0x3e, 0x3d, 0x20
        /*0010*/ 	.byte	0x31, 0x00
	.type		$str$23,@object
	.size		$str$23,(__unnamed_1 - $str$23)
$str$23:
        /*0012*/ 	.byte	0x2f, 0x74, 0x6d, 0x70, 0x2f, 0x63, 0x75, 0x74, 0x6c, 0x61, 0x73, 0x73, 0x5f, 0x73, 0x77, 0x65
        /*0022*/ 	.byte	0x65, 0x70, 0x5f, 0x73, 0x72, 0x63, 0x2f, 0x69, 0x6e, 0x63, 0x6c, 0x75, 0x64, 0x65, 0x2f, 0x63
        /*0032*/ 	.byte	0x75, 0x74, 0x6c, 0x61, 0x73, 0x73, 0x2f, 0x67, 0x65, 0x6d, 0x6d, 0x2f, 0x63, 0x6f, 0x6c, 0x6c
        /*0042*/ 	.byte	0x65, 0x63, 0x74, 0x69, 0x76, 0x65, 0x2f, 0x73, 0x6d, 0x39, 0x30, 0x5f, 0x6d, 0x6d, 0x61, 0x5f
        /*0052*/ 	.byte	0x74, 0x6d, 0x61, 0x5f, 0x67, 0x6d, 0x6d, 0x61, 0x5f, 0x73, 0x73, 0x5f, 0x77, 0x61, 0x72, 0x70
        /*0062*/ 	.byte	0x73, 0x70, 0x65, 0x63, 0x69, 0x61, 0x6c, 0x69, 0x7a, 0x65, 0x64, 0x2e, 0x68, 0x70, 0x70, 0x00
	.type		__unnamed_1,@object
	.size		__unnamed_1,(.L_0 - __unnamed_1)
__unnamed_1:
        /*0072*/ 	.byte	0x76, 0x6f, 0x69, 0x64, 0x20, 0x63, 0x75, 0x74, 0x6c, 0x61, 0x73, 0x73, 0x3a, 0x3a, 0x67, 0x65
        /* <DEDUP_REMOVED lines=179> */
        /*0bb2*/ 	.byte	0x3a, 0x69, 0x64, 0x65, 0x6e, 0x74, 0x69, 0x74, 0x79, 0x5d, 0x00
.L_0:


//--------------------- .nv.shared._ZN7cutlass13device_kernelINS_4gemm6kernel13GemmUniversalIN4cute5tupleIJiiiiEEENS1_10collective13CollectiveMmaINS1_34MainloopSm90TmaGmmaWarpSpecializedILi12ENS5_IJNS4_1CILi1EEESB_SB_EEENS1_35KernelTmaWarpSpecializedCooperativeEEENS5_IJNSA_ILi512EEENSA_ILi64EEENSA_ILi16EEEEEENS_6half_tENS5_IJlSB_lEEESJ_SK_NS4_8TiledMMAINS4_8MMA_AtomIJNS4_4SM904GMMA25MMA_64x64x16_F32F16F16_SSILNSO_5MajorE0ELSQ_0ELNSO_7ScaleInE1ELSR_1EEEEEENS4_6LayoutINS5_IJNSA_ILi2EEESB_SB_EEENS5_IJSB_NSA_ILi0EEESX_EEEEENS5_IJNS4_10UnderscoreES10_S10_EEEEENS4_13SM90_TMA_LOADENS4_14ComposedLayoutINS4_7SwizzleILi1ELi4ELi3EEENS4_18smem_ptr_flag_bitsILi16EEENSU_INS5_IJNSA_ILi8EEESH_EEENS5_IJSH_SB_EEEEEEEvNS4_8identityES13_S1D_vS1E_EENS_8epilogue10collective6detail29Sm90TmaWarpSpecializedAdapterINS1H_15DefaultEpilogueISJ_SK_SK_NS1G_6thread17LinearCombinationISJ_Li1EffLNS1L_9ScaleType4KindE0ELNS_15FloatRoundStyleE2ESJ_EENS1_15EpilogueDefaultEEEEEvvEEEEvNT_6ParamsE --------------------------
	.section	.nv.shared._ZN7cutlass13device_kernelINS_4gemm6kernel13GemmUniversalIN4cute5tupleIJiiiiEEENS1_10collective13CollectiveMmaINS1_34MainloopSm90TmaGmmaWarpSpecializedILi12ENS5_IJNS4_1CILi1EEESB_SB_EEENS1_35KernelTmaWarpSpecializedCooperativeEEENS5_IJNSA_ILi512EEENSA_ILi64EEENSA_ILi16EEEEEENS_6half_tENS5_IJlSB_lEEESJ_SK_NS4_8TiledMMAINS4_8MMA_AtomIJNS4_4SM904GMMA25MMA_64x64x16_F32F16F16_SSILNSO_5MajorE0ELSQ_0ELNSO_7ScaleInE1ELSR_1EEEEEENS4_6LayoutINS5_IJNSA_ILi2EEESB_SB_EEENS5_IJSB_NSA_ILi0EEESX_EEEEENS5_IJNS4_10UnderscoreES10_S10_EEEEENS4_13SM90_TMA_LOADENS4_14ComposedLayoutINS4_7SwizzleILi1ELi4ELi3EEENS4_18smem_ptr_flag_bitsILi16EEENSU_INS5_IJNSA_ILi8EEESH_EEENS5_IJSH_SB_EEEEEEEvNS4_8identityES13_S1D_vS1E_EENS_8epilogue10collective6detail29Sm90TmaWarpSpecializedAdapterINS1H_15DefaultEpilogueISJ_SK_SK_NS1G_6thread17LinearCombinationISJ_Li1EffLNS1L_9ScaleType4KindE0ELNS_15FloatRoundStyleE2ESJ_EENS1_15EpilogueDefaultEEEEEvvEEEEvNT_6ParamsE,"aw",@nobits
	.sectionflags	@""
	.align	16
	.zero		1024


//--------------------- .nv.shared.reserved.0     --------------------------
	.section	.nv.shared.reserved.0,"aw",@nobits
	.weak		__nv_reservedSMEM_offset_0_alias
	.size		__nv_reservedSMEM_offset_0_alias, 0, 0
	.other		__nv_reservedSMEM_offset_0_alias,@"STO_CUDA_RESERVED_SHARED STV_DEFAULT"
__nv_reservedSMEM_offset_0_alias:
	.zero		0


//--------------------- .nv.global                --------------------------
	.section	.nv.global,"aw",@nobits
.nv.global:
	.type		_ZN39_INTERNAL_9a57c53e_4_k_cu_ed3623a6_73694cute1_E,@object
	.size		_ZN39_INTERNAL_9a57c53e_4_k_cu_ed3623a6_73694cute1_E,(_ZN39_INTERNAL_9a57c53e_4_k_cu_ed3623a6_73694cuda3std3__45__cpo6cbeginE - _ZN39_INTERNAL_9a57c53e_4_k_cu_ed3623a6_73694cute1_E)
_ZN39_INTERNAL_9a57c53e_4_k_cu_ed3623a6_73694cute1_E:
	.zero		1
	.type		_ZN39_INTERNAL_9a57c53e_4_k_cu_ed3623a6_73694cuda3std3__45__cpo6cbeginE,@object
	.size		_ZN39_INTERNAL_9a57c53e_4_k_cu_ed3623a6_73694cuda3std3__45__cpo6cbeginE,(_ZN39_INTERNAL_9a57c53e_4_k_cu_ed3623a6_73694cuda3std3__48in_placeE - _ZN39_INTERNAL_9a57c53e_4_k_cu_ed3623a6_73694cuda3std3__45__cpo6cbeginE)
_ZN39_INTERNAL_9a57c53e_4_k_cu_ed3623a6_73694cuda3std3__45__cpo6cbeginE:
	.zero		1
	.type		_ZN39_INTERNAL_9a57c53e_4_k_cu_ed3623a6_73694cuda3std3__48in_placeE,@object
	.size		_ZN39_INTERNAL_9a57c53e_4_k_cu_ed3623a6_73694cuda3std3__48in_placeE,(_ZN39_INTERNAL_9a57c53e_4_k_cu_ed3623a6_73694cuda3std6ranges3__45__cpo9iter_moveE - _ZN39_INTERNAL_9a57c53e_4_k_cu_ed3623a6_73694cuda3std3__48in_placeE)
_ZN39_INTERNAL_9a57c53e_4_k_cu_ed3623a6_73694cuda3std3__48in_placeE:
	.zero		1
	.type		_ZN39_INTERNAL_9a57c53e_4_k_cu_ed3623a6_73694cuda3std6ranges3__45__cpo9iter_moveE,@object
	.size		_ZN39_INTERNAL_9a57c53e_4_k_cu_ed3623a6_73694cuda3std6ranges3__45__cpo9iter_moveE,(_ZN39_INTERNAL_9a57c53e_4_k_cu_ed3623a6_73694cuda3std3__45__cpo5beginE - _ZN39_INTERNAL_9a57c53e_4_k_cu_ed3623a6_73694cuda3std6ranges3__45__cpo9iter_moveE)
_ZN39_INTERNAL_9a57c53e_4_k_cu_ed3623a6_73694cuda3std6ranges3__45__cpo9iter_moveE:
	.zero		1
	.type		_ZN39_INTERNAL_9a57c53e_4_k_cu_ed3623a6_73694cuda3std3__45__cpo5beginE,@object
	.size		_ZN39_INTERNAL_9a57c53e_4_k_cu_ed3623a6_73694cuda3std3__45__cpo5beginE,(_ZN39_INTERNAL_9a57c53e_4_k_cu_ed3623a6_73694cuda3std3__441_GLOBAL__N__9a57c53e_4_k_cu_ed3623a6_73696ignoreE - _ZN39_INTERNAL_9a57c53e_4_k_cu_ed3623a6_73694cuda3std3__45__cpo5beginE)
_ZN39_INTERNAL_9a57c53e_4_k_cu_ed3623a6_73694cuda3std3__45__cpo5beginE:
	.zero		1
	.type		_ZN39_INTERNAL_9a57c53e_4_k_cu_ed3623a6_73694cuda3std3__441_GLOBAL__N__9a57c53e_4_k_cu_ed3623a6_73696ignoreE,@object
	.size		_ZN39_INTERNAL_9a57c53e_4_k_cu_ed3623a6_73694cuda3std3__441_GLOBAL__N__9a57c53e_4_k_cu_ed3623a6_73696ignoreE,(_ZN39_INTERNAL_9a57c53e_4_k_cu_ed3623a6_73694cute7productE - _ZN39_INTERNAL_9a57c53e_4_k_cu_ed3623a6_73694cuda3std3__441_GLOBAL__N__9a57c53e_4_k_cu_ed3623a6_73696ignoreE)
_ZN39_INTERNAL_9a57c53e_4_k_cu_ed3623a6_73694cuda3std3__441_GLOBAL__N__9a57c53e_4_k_cu_ed3623a6_73696ignoreE:
	.zero		1
	.type		_ZN39_INTERNAL_9a57c53e_4_k_cu_ed3623a6_73694cute7productE,@object
	.size		_ZN39_INTERNAL_9a57c53e_4_k_cu_ed3623a6_73694cute7productE,(_ZN39_INTERNAL_9a57c53e_4_k_cu_ed3623a6_73694cuda3std3__45__cpo3endE - _ZN39_INTERNAL_9a57c53e_4_k_cu_ed3623a6_73694cute7productE)
_ZN39_INTERNAL_9a57c53e_4_k_cu_ed3623a6_73694cute7productE:
	.zero		1
	.type		_ZN39_INTERNAL_9a57c53e_4_k_cu_ed3623a6_73694cuda3std3__45__cpo3endE,@object
	.size		_ZN39_INTERNAL_9a57c53e_4_k_cu_ed3623a6_73694cuda3std3__45__cpo3endE,(_ZN39_INTERNAL_9a57c53e_4_k_cu_ed3623a6_73694cuda3std3__419piecewise_constructE - _ZN39_INTERNAL_9a57c53e_4_k_cu_ed3623a6_73694cuda3std3__45__cpo3endE)
_ZN39_INTERNAL_9a57c53e_4_k_cu_ed3623a6_73694cuda3std3__45__cpo3endE:
	.zero		1
	.type		_ZN39_INTERNAL_9a57c53e_4_k_cu_ed3623a6_73694cuda3std3__419piecewise_constructE,@object
	.size		_ZN39_INTERNAL_9a57c53e_4_k_cu_ed3623a6_73694cuda3std3__419piecewise_constructE,(_ZN39_INTERNAL_9a57c53e_4_k_cu_ed3623a6_73694cuda3std3__45__cpo4cendE - _ZN39_INTERNAL_9a57c53e_4_k_cu_ed3623a6_73694cuda3std3__419piecewise_constructE)
_ZN39_INTERNAL_9a57c53e_4_k_cu_ed3623a6_73694cuda3std3__419piecewise_constructE:
	.zero		1
	.type		_ZN39_INTERNAL_9a57c53e_4_k_cu_ed3623a6_73694cuda3std3__45__cpo4cendE,@object
	.size		_ZN39_INTERNAL_9a57c53e_4_k_cu_ed3623a6_73694cuda3std3__45__cpo4cendE,(_ZN39_INTERNAL_9a57c53e_4_k_cu_ed3623a6_73694cuda3std6ranges3__45__cpo4swapE - _ZN39_INTERNAL_9a57c53e_4_k_cu_ed3623a6_73694cuda3std3__45__cpo4cendE)
_ZN39_INTERNAL_9a57c53e_4_k_cu_ed3623a6_73694cuda3std3__45__cpo4cendE:
	.zero		1
	.type		_ZN39_INTERNAL_9a57c53e_4_k_cu_ed3623a6_73694cuda3std6ranges3__45__cpo4swapE,@object
	.size		_ZN39_INTERNAL_9a57c53e_4_k_cu_ed3623a6_73694cuda3std6ranges3__45__cpo4swapE,(.L_8 - _ZN39_INTERNAL_9a57c53e_4_k_cu_ed3623a6_73694cuda3std6ranges3__45__cpo4swapE)
_ZN39_INTERNAL_9a57c53e_4_k_cu_ed3623a6_73694cuda3std6ranges3__45__cpo4swapE:
	.zero		1
.L_8:


//--------------------- .nv.constant0._ZN7cutlass13device_kernelINS_4gemm6kernel13GemmUniversalIN4cute5tupleIJiiiiEEENS1_10collective13CollectiveMmaINS1_34MainloopSm90TmaGmmaWarpSpecializedILi12ENS5_IJNS4_1CILi1EEESB_SB_EEENS1_35KernelTmaWarpSpecializedCooperativeEEENS5_IJNSA_ILi512EEENSA_ILi64EEENSA_ILi16EEEEEENS_6half_tENS5_IJlSB_lEEESJ_SK_NS4_8TiledMMAINS4_8MMA_AtomIJNS4_4SM904GMMA25MMA_64x64x16_F32F16F16_SSILNSO_5MajorE0ELSQ_0ELNSO_7ScaleInE1ELSR_1EEEEEENS4_6LayoutINS5_IJNSA_ILi2EEESB_SB_EEENS5_IJSB_NSA_ILi0EEESX_EEEEENS5_IJNS4_10UnderscoreES10_S10_EEEEENS4_13SM90_TMA_LOADENS4_14ComposedLayoutINS4_7SwizzleILi1ELi4ELi3EEENS4_18smem_ptr_flag_bitsILi16EEENSU_INS5_IJNSA_ILi8EEESH_EEENS5_IJSH_SB_EEEEEEEvNS4_8identityES13_S1D_vS1E_EENS_8epilogue10collective6detail29Sm90TmaWarpSpecializedAdapterINS1H_15DefaultEpilogueISJ_SK_SK_NS1G_6thread17LinearCombinationISJ_Li1EffLNS1L_9ScaleType4KindE0ELNS_15FloatRoundStyleE2ESJ_EENS1_15EpilogueDefaultEEEEEvvEEEEvNT_6ParamsE --------------------------
	.section	.nv.constant0._ZN7cutlass13device_kernelINS_4gemm6kernel13GemmUniversalIN4cute5tupleIJiiiiEEENS1_10collective13CollectiveMmaINS1_34MainloopSm90TmaGmmaWarpSpecializedILi12ENS5_IJNS4_1CILi1EEESB_SB_EEENS1_35KernelTmaWarpSpecializedCooperativeEEENS5_IJNSA_ILi512EEENSA_ILi64EEENSA_ILi16EEEEEENS_6half_tENS5_IJlSB_lEEESJ_SK_NS4_8TiledMMAINS4_8MMA_AtomIJNS4_4SM904GMMA25MMA_64x64x16_F32F16F16_SSILNSO_5MajorE0ELSQ_0ELNSO_7ScaleInE1ELSR_1EEEEEENS4_6LayoutINS5_IJNSA_ILi2EEESB_SB_EEENS5_IJSB_NSA_ILi0EEESX_EEEEENS5_IJNS4_10UnderscoreES10_S10_EEEEENS4_13SM90_TMA_LOADENS4_14ComposedLayoutINS4_7SwizzleILi1ELi4ELi3EEENS4_18smem_ptr_flag_bitsILi16EEENSU_INS5_IJNSA_ILi8EEESH_EEENS5_IJSH_SB_EEEEEEEvNS4_8identityES13_S1D_vS1E_EENS_8epilogue10collective6detail29Sm90TmaWarpSpecializedAdapterINS1H_15DefaultEpilogueISJ_SK_SK_NS1G_6thread17LinearCombinationISJ_Li1EffLNS1L_9ScaleType4KindE0ELNS_15FloatRoundStyleE2ESJ_EENS1_15EpilogueDefaultEEEEEvvEEEEvNT_6ParamsE,"a",@progbits
	.sectionflags	@""
	.align	4
.nv.constant0._ZN7cutlass13device_kernelINS_4gemm6kernel13GemmUniversalIN4cute5tupleIJiiiiEEENS1_10collective13CollectiveMmaINS1_34MainloopSm90TmaGmmaWarpSpecializedILi12ENS5_IJNS4_1CILi1EEESB_SB_EEENS1_35KernelTmaWarpSpecializedCooperativeEEENS5_IJNSA_ILi512EEENSA_ILi64EEENSA_ILi16EEEEEENS_6half_tENS5_IJlSB_lEEESJ_SK_NS4_8TiledMMAINS4_8MMA_AtomIJNS4_4SM904GMMA25MMA_64x64x16_F32F16F16_SSILNSO_5MajorE0ELSQ_0ELNSO_7ScaleInE1ELSR_1EEEEEENS4_6LayoutINS5_IJNSA_ILi2EEESB_SB_EEENS5_IJSB_NSA_ILi0EEESX_EEEEENS5_IJNS4_10UnderscoreES10_S10_EEEEENS4_13SM90_TMA_LOADENS4_14ComposedLayoutINS4_7SwizzleILi1ELi4ELi3EEENS4_18smem_ptr_flag_bitsILi16EEENSU_INS5_IJNSA_ILi8EEESH_EEENS5_IJSH_SB_EEEEEEEvNS4_8identityES13_S1D_vS1E_EENS_8epilogue10collective6detail29Sm90TmaWarpSpecializedAdapterINS1H_15DefaultEpilogueISJ_SK_SK_NS1G_6thread17LinearCombinationISJ_Li1EffLNS1L_9ScaleType4KindE0ELNS_15FloatRoundStyleE2ESJ_EENS1_15EpilogueDefaultEEEEEvvEEEEvNT_6ParamsE:
	.zero		1664


//--------------------- SYMBOLS --------------------------

	.type		.nv.reservedSmem.offset0,@object
	.size		.nv.reservedSmem.offset0,0x4
	.type		__assertfail,@function
